	.target	sm_90a

	.elftype	@"ET_EXEC"


//--------------------- .note.nv.tkinfo           --------------------------
	.section	.note.nv.tkinfo,"",@"SHT_NOTE"
	.sectionflags	@"SHF_NOTE_NV_TKINFO"
	.tkinfo
        /*0018*/ 	.word	0x00000002
        /*0030*/ 	.string	""
        /*0030*/ 	.string	"ptxas"
        /*0030*/ 	.string	"Cuda compilation tools, release 13.0, V13.0.88"
        /*0030*/ 	.string	"Build cuda_13.0.r13.0/compiler.36424714_0"
        /*0030*/ 	.string	"-arch sm_90a -m 64 "



//--------------------- .note.nv.cuinfo           --------------------------
	.section	.note.nv.cuinfo,"",@"SHT_NOTE"
	.sectionflags	@"SHF_NOTE_NV_CUINFO"
        /*0018*/ 	.short	0x0002
        /*001a*/ 	.short	0x005a
        /*001c*/ 	.short	0x0082
	.zero		2


//--------------------- .nv.info                  --------------------------
	.section	.nv.info,"",@"SHT_CUDA_INFO"
	.align	4


	//----- nvinfo : EIATTR_REGCOUNT
	.align		4
        /*0000*/ 	.byte	0x04, 0x2f
        /*0002*/ 	.short	(.L_12 - .L_11)
	.align		4
.L_11:
        /*0004*/ 	.word	index@(_ZN7cutlass13device_kernelINS_4gemm6kernel13GemmUniversalIN4cute5tupleIJiiiiEEENS1_10collective13CollectiveMmaINS1_37MainloopSm90TmaGmmaWarpSpecializedFP8ILi7ENS5_IJNS4_1CILi1EEESB_SB_EEENS1_35KernelTmaWarpSpecializedCooperativeEEENS5_IJNSA_ILi128EEENSA_ILi64EEESG_EEENS_12float_e5m2_tENS5_IJlSB_lEEESI_SJ_NS4_8TiledMMAINS4_8MMA_AtomIJNS4_4SM904GMMA30MMA_64x64x32_F32E5M2E5M2_SS_TNILNSN_7ScaleInE1ELSP_1EEEEEENS4_6LayoutINS5_IJNSA_ILi2EEESB_SB_EEENS5_IJSB_NSA_ILi0EEESV_EEEEENS5_IJNS4_10UnderscoreESY_SY_EEEEENS4_13SM90_TMA_LOADENS4_14ComposedLayoutINS4_7SwizzleILi2ELi4ELi3EEENS4_18smem_ptr_flag_bitsILi8EEENSS_INS5_IJNSA_ILi8EEESG_EEENS5_IJSG_SB_EEEEEEEvNS4_8identityES11_S1B_vS1C_EENS_8epilogue10collective6detail29Sm90TmaWarpSpecializedAdapterINS1F_15DefaultEpilogueISI_SJ_SJ_NS1E_6thread17LinearCombinationISI_Li1EffLNS1J_9ScaleType4KindE0ELNS_15FloatRoundStyleE2ESI_EENS1_15EpilogueDefaultEEEEEvvEEEEvNT_6ParamsE)
        /*0008*/ 	.word	0x000000a8


	//----- nvinfo : EIATTR_FRAME_SIZE
	.align		4
.L_12:
        /*000c*/ 	.byte	0x04, 0x11
        /*000e*/ 	.short	(.L_14 - .L_13)
	.align		4
.L_13:
        /*0010*/ 	.word	index@(_ZN7cutlass13device_kernelINS_4gemm6kernel13GemmUniversalIN4cute5tupleIJiiiiEEENS1_10collective13CollectiveMmaINS1_37MainloopSm90TmaGmmaWarpSpecializedFP8ILi7ENS5_IJNS4_1CILi1EEESB_SB_EEENS1_35KernelTmaWarpSpecializedCooperativeEEENS5_IJNSA_ILi128EEENSA_ILi64EEESG_EEENS_12float_e5m2_tENS5_IJlSB_lEEESI_SJ_NS4_8TiledMMAINS4_8MMA_AtomIJNS4_4SM904GMMA30MMA_64x64x32_F32E5M2E5M2_SS_TNILNSN_7ScaleInE1ELSP_1EEEEEENS4_6LayoutINS5_IJNSA_ILi2EEESB_SB_EEENS5_IJSB_NSA_ILi0EEESV_EEEEENS5_IJNS4_10UnderscoreESY_SY_EEEEENS4_13SM90_TMA_LOADENS4_14ComposedLayoutINS4_7SwizzleILi2ELi4ELi3EEENS4_18smem_ptr_flag_bitsILi8EEENSS_INS5_IJNSA_ILi8EEESG_EEENS5_IJSG_SB_EEEEEEEvNS4_8identityES11_S1B_vS1C_EENS_8epilogue10collective6detail29Sm90TmaWarpSpecializedAdapterINS1F_15DefaultEpilogueISI_SJ_SJ_NS1E_6thread17LinearCombinationISI_Li1EffLNS1J_9ScaleType4KindE0ELNS_15FloatRoundStyleE2ESI_EENS1_15EpilogueDefaultEEEEEvvEEEEvNT_6ParamsE)
        /*0014*/ 	.word	0x00000000


	//----- nvinfo : EIATTR_MIN_STACK_SIZE
	.align		4
.L_14:
        /*0018*/ 	.byte	0x04, 0x12
        /*001a*/ 	.short	(.L_16 - .L_15)
	.align		4
.L_15:
        /*001c*/ 	.word	index@(_ZN7cutlass13device_kernelINS_4gemm6kernel13GemmUniversalIN4cute5tupleIJiiiiEEENS1_10collective13CollectiveMmaINS1_37MainloopSm90TmaGmmaWarpSpecializedFP8ILi7ENS5_IJNS4_1CILi1EEESB_SB_EEENS1_35KernelTmaWarpSpecializedCooperativeEEENS5_IJNSA_ILi128EEENSA_ILi64EEESG_EEENS_12float_e5m2_tENS5_IJlSB_lEEESI_SJ_NS4_8TiledMMAINS4_8MMA_AtomIJNS4_4SM904GMMA30MMA_64x64x32_F32E5M2E5M2_SS_TNILNSN_7ScaleInE1ELSP_1EEEEEENS4_6LayoutINS5_IJNSA_ILi2EEESB_SB_EEENS5_IJSB_NSA_ILi0EEESV_EEEEENS5_IJNS4_10UnderscoreESY_SY_EEEEENS4_13SM90_TMA_LOADENS4_14ComposedLayoutINS4_7SwizzleILi2ELi4ELi3EEENS4_18smem_ptr_flag_bitsILi8EEENSS_INS5_IJNSA_ILi8EEESG_EEENS5_IJSG_SB_EEEEEEEvNS4_8identityES11_S1B_vS1C_EENS_8epilogue10collective6detail29Sm90TmaWarpSpecializedAdapterINS1F_15DefaultEpilogueISI_SJ_SJ_NS1E_6thread17LinearCombinationISI_Li1EffLNS1J_9ScaleType4KindE0ELNS_15FloatRoundStyleE2ESI_EENS1_15EpilogueDefaultEEEEEvvEEEEvNT_6ParamsE)
        /*0020*/ 	.word	0x00000000
.L_16:


//--------------------- .nv.compat                --------------------------
	.section	.nv.compat,"",@"SHT_CUDA_COMPAT_INFO"
	.align	4
        /*0000*/ 	.byte	0x02, 0x09, 0x01, 0x00, 0x02, 0x02, 0x04, 0x00, 0x02, 0x05, 0x05, 0x00, 0x03, 0x07, 0x01, 0x01
        /*0010*/ 	.byte	0x02, 0x03, 0x01, 0x00, 0x02, 0x06, 0x01, 0x00, 0x04, 0x0b, 0x08, 0x00, 0x00, 0x00, 0x00, 0x00
        /*0020*/ 	.byte	0x00, 0x00, 0x00, 0x00


//--------------------- .nv.info._ZN7cutlass13device_kernelINS_4gemm6kernel13GemmUniversalIN4cute5tupleIJiiiiEEENS1_10collective13CollectiveMmaINS1_37MainloopSm90TmaGmmaWarpSpecializedFP8ILi7ENS5_IJNS4_1CILi1EEESB_SB_EEENS1_35KernelTmaWarpSpecializedCooperativeEEENS5_IJNSA_ILi128EEENSA_ILi64EEESG_EEENS_12float_e5m2_tENS5_IJlSB_lEEESI_SJ_NS4_8TiledMMAINS4_8MMA_AtomIJNS4_4SM904GMMA30MMA_64x64x32_F32E5M2E5M2_SS_TNILNSN_7ScaleInE1ELSP_1EEEEEENS4_6LayoutINS5_IJNSA_ILi2EEESB_SB_EEENS5_IJSB_NSA_ILi0EEESV_EEEEENS5_IJNS4_10UnderscoreESY_SY_EEEEENS4_13SM90_TMA_LOADENS4_14ComposedLayoutINS4_7SwizzleILi2ELi4ELi3EEENS4_18smem_ptr_flag_bitsILi8EEENSS_INS5_IJNSA_ILi8EEESG_EEENS5_IJSG_SB_EEEEEEEvNS4_8identityES11_S1B_vS1C_EENS_8epilogue10collective6detail29Sm90TmaWarpSpecializedAdapterINS1F_15DefaultEpilogueISI_SJ_SJ_NS1E_6thread17LinearCombinationISI_Li1EffLNS1J_9ScaleType4KindE0ELNS_15FloatRoundStyleE2ESI_EENS1_15EpilogueDefaultEEEEEvvEEEEvNT_6ParamsE --------------------------
	.section	.nv.info._ZN7cutlass13device_kernelINS_4gemm6kernel13GemmUniversalIN4cute5tupleIJiiiiEEENS1_10collective13CollectiveMmaINS1_37MainloopSm90TmaGmmaWarpSpecializedFP8ILi7ENS5_IJNS4_1CILi1EEESB_SB_EEENS1_35KernelTmaWarpSpecializedCooperativeEEENS5_IJNSA_ILi128EEENSA_ILi64EEESG_EEENS_12float_e5m2_tENS5_IJlSB_lEEESI_SJ_NS4_8TiledMMAINS4_8MMA_AtomIJNS4_4SM904GMMA30MMA_64x64x32_F32E5M2E5M2_SS_TNILNSN_7ScaleInE1ELSP_1EEEEEENS4_6LayoutINS5_IJNSA_ILi2EEESB_SB_EEENS5_IJSB_NSA_ILi0EEESV_EEEEENS5_IJNS4_10UnderscoreESY_SY_EEEEENS4_13SM90_TMA_LOADENS4_14ComposedLayoutINS4_7SwizzleILi2ELi4ELi3EEENS4_18smem_ptr_flag_bitsILi8EEENSS_INS5_IJNSA_ILi8EEESG_EEENS5_IJSG_SB_EEEEEEEvNS4_8identityES11_S1B_vS1C_EENS_8epilogue10collective6detail29Sm90TmaWarpSpecializedAdapterINS1F_15DefaultEpilogueISI_SJ_SJ_NS1E_6thread17LinearCombinationISI_Li1EffLNS1J_9ScaleType4KindE0ELNS_15FloatRoundStyleE2ESI_EENS1_15EpilogueDefaultEEEEEvvEEEEvNT_6ParamsE,"",@"SHT_CUDA_INFO"
	.sectionflags	@""
	.align	4


	//----- nvinfo : EIATTR_CUDA_API_VERSION
	.align		4
        /*0000*/ 	.byte	0x04, 0x37
        /*0002*/ 	.short	(.L_18 - .L_17)
.L_17:
        /*0004*/ 	.word	0x00000082


	//----- nvinfo : EIATTR_KPARAM_INFO
	.align		4
.L_18:
        /*0008*/ 	.byte	0x04, 0x17
        /*000a*/ 	.short	(.L_20 - .L_19)
.L_19:
        /*000c*/ 	.word	0x00000000
        /*0010*/ 	.short	0x0000
        /*0012*/ 	.short	0x0070
        /*0014*/ 	.byte	0x00, 0xf0, 0x01, 0x10


	//----- nvinfo : EIATTR_SPARSE_MMA_MASK
	.align		4
.L_20:
        /*0018*/ 	.byte	0x03, 0x50
        /*001a*/ 	.short	0x0000


	//----- nvinfo : EIATTR_MAXREG_COUNT
	.align		4
        /*001c*/ 	.byte	0x03, 0x1b
        /*001e*/ 	.short	0x00a8


	//----- nvinfo : EIATTR_NUM_BARRIERS
	.align		4
        /*0020*/ 	.byte	0x02, 0x4c
        /*0022*/ 	.byte	0x01
	.zero		1


	//----- nvinfo : EIATTR_MERCURY_ISA_VERSION
	.align		4
        /*0024*/ 	.byte	0x03, 0x5f
        /*0026*/ 	.short	0x0101


	//----- nvinfo : EIATTR_INT_WARP_WIDE_INSTR_OFFSETS
	.align		4
        /*0028*/ 	.byte	0x04, 0x31
        /*002a*/ 	.short	(.L_22 - .L_21)


	//   ....[0]....
.L_21:
        /*002c*/ 	.word	0x00000400


	//   ....[1]....
        /*0030*/ 	.word	0x00000410


	//   ....[2]....
        /*0034*/ 	.word	0x00000520


	//----- nvinfo : EIATTR_COOP_GROUP_MASK_REGIDS
	.align		4
.L_22:
        /*0038*/ 	.byte	0x04, 0x29
        /*003a*/ 	.short	(.L_24 - .L_23)


	//   ....[0]....
.L_23:
        /*003c*/ 	.word	0xffffffff


	//   ....[1]....
        /*0040*/ 	.word	0xffffffff


	//   ....[2]....
        /*0044*/ 	.word	0xffffffff


	//   ....[3]....
        /*0048*/ 	.word	0xffffffff


	//   ....[4]....
        /*004c*/ 	.word	0xffffffff


	//----- nvinfo : EIATTR_COOP_GROUP_INSTR_OFFSETS
	.align		4
.L_24:
        /*0050*/ 	.byte	0x04, 0x28
        /*0052*/ 	.short	(.L_26 - .L_25)


	//   ....[0]....
.L_25:
        /*0054*/ 	.word	0x00000060


	//   ....[1]....
        /*0058*/ 	.word	0x00000070


	//   ....[2]....
        /*005c*/ 	.word	0x00000130


	//   ....[3]....
        /*0060*/ 	.word	0x00000320


	//   ....[4]....
        /*0064*/ 	.word	0x00001040


	//----- nvinfo : EIATTR_REG_RECONFIG
	.align		4
.L_26:
        /*0068*/ 	.byte	0x01, 0x54
	.zero		2


	//----- nvinfo : EIATTR_MBARRIER_INSTR_OFFSETS
	.align		4
        /*006c*/ 	.byte	0x04, 0x39
        /*006e*/ 	.short	(.L_28 - .L_27)


	//   ....[0]....
.L_27:
        /*0070*/ 	.word	0x00000230
        /*0074*/ 	.word	0x000000ff
        /*0078*/ 	.word	0x00000000
        /*007c*/ 	.short	0x0100
        /*007e*/ 	.byte	0x08
	.zero		1


	//   ....[1]....
        /*0080*/ 	.word	0x00000240
        /*0084*/ 	.word	0x000000ff
        /*0088*/ 	.word	0x00000038
        /*008c*/ 	.short	0x0100
        /*008e*/ 	.byte	0x08
	.zero		1


	//   ....[2]....
        /*0090*/ 	.word	0x00000250
        /*0094*/ 	.word	0x000000ff
        /*0098*/ 	.word	0x00000008
        /*009c*/ 	.short	0x0100
        /*009e*/ 	.byte	0x08
	.zero		1


	//   ....[3]....
        /*00a0*/ 	.word	0x00000260
        /*00a4*/ 	.word	0x000000ff
        /*00a8*/ 	.word	0x00000040
        /*00ac*/ 	.short	0x0100
        /*00ae*/ 	.byte	0x08
	.zero		1


	//   ....[4]....
        /*00b0*/ 	.word	0x00000270
        /*00b4*/ 	.word	0x000000ff
        /*00b8*/ 	.word	0x00000010
        /*00bc*/ 	.short	0x0100
        /*00be*/ 	.byte	0x08
	.zero		1


	//   ....[5]....
        /*00c0*/ 	.word	0x00000280
        /*00c4*/ 	.word	0x000000ff
        /*00c8*/ 	.word	0x00000048
        /*00cc*/ 	.short	0x0100
        /*00ce*/ 	.byte	0x08
	.zero		1


	//   ....[6]....
        /*00d0*/ 	.word	0x00000290
        /*00d4*/ 	.word	0x000000ff
        /*00d8*/ 	.word	0x00000018
        /*00dc*/ 	.short	0x0100
        /*00de*/ 	.byte	0x08
	.zero		1


	//   ....[7]....
        /*00e0*/ 	.word	0x000002a0
        /*00e4*/ 	.word	0x000000ff
        /*00e8*/ 	.word	0x00000050
        /*00ec*/ 	.short	0x0100
        /*00ee*/ 	.byte	0x08
	.zero		1


	//   ....[8]....
        /*00f0*/ 	.word	0x000002b0
        /*00f4*/ 	.word	0x000000ff
        /*00f8*/ 	.word	0x00000020
        /*00fc*/ 	.short	0x0100
        /*00fe*/ 	.byte	0x08
	.zero		1


	//   ....[9]....
        /*0100*/ 	.word	0x000002c0
        /*0104*/ 	.word	0x000000ff
        /*0108*/ 	.word	0x00000058
        /*010c*/ 	.short	0x0100
        /*010e*/ 	.byte	0x08
	.zero		1


	//   ....[10]....
        /*0110*/ 	.word	0x000002d0
        /*0114*/ 	.word	0x000000ff
        /*0118*/ 	.word	0x00000028
        /*011c*/ 	.short	0x0100
        /*011e*/ 	.byte	0x08
	.zero		1


	//   ....[11]....
        /*0120*/ 	.word	0x000002e0
        /*0124*/ 	.word	0x000000ff
        /*0128*/ 	.word	0x00000060
        /*012c*/ 	.short	0x0100
        /*012e*/ 	.byte	0x08
	.zero		1


	//   ....[12]....
        /*0130*/ 	.word	0x000002f0
        /*0134*/ 	.word	0x000000ff
        /*0138*/ 	.word	0x00000030
        /*013c*/ 	.short	0x0100
        /*013e*/ 	.byte	0x08
	.zero		1


	//   ....[13]....
        /*0140*/ 	.word	0x00000300
        /*0144*/ 	.word	0x000000ff
        /*0148*/ 	.word	0x00000068
        /*014c*/ 	.short	0x0100
        /*014e*/ 	.byte	0x08
	.zero		1


	//   ....[14]....
        /*0150*/ 	.word	0x00000590
        /*0154*/ 	.word	0x000000ff
        /*0158*/ 	.word	0x00000080
        /*015c*/ 	.short	0x0100
        /*015e*/ 	.byte	0x06
	.zero		1


	//   ....[15]....
        /*0160*/ 	.word	0x000005f0
        /*0164*/ 	.word	0x000000ff
        /*0168*/ 	.word	0x00000088
        /*016c*/ 	.short	0x0100
        /*016e*/ 	.byte	0x06
	.zero		1


	//   ....[16]....
        /*0170*/ 	.word	0x00001370
        /*0174*/ 	.word	0x000000ff
        /*0178*/ 	.word	0x00000000
        /*017c*/ 	.short	0x010a
        /*017e*/ 	.byte	0x06
	.zero		1


	//   ....[17]....
        /*0180*/ 	.word	0x000013b0
        /*0184*/ 	.word	0x000000ff
        /*0188*/ 	.word	0x00000000
        /*018c*/ 	.short	0x010a
        /*018e*/ 	.byte	0x06
	.zero		1


	//   ....[18]....
        /*0190*/ 	.word	0x000019e0
        /*0194*/ 	.word	0x000000ff
        /*0198*/ 	.word	0x00000000
        /*019c*/ 	.short	0x010a
        /*019e*/ 	.byte	0x0c
	.zero		1


	//   ....[19]....
        /*01a0*/ 	.word	0x00001a20
        /*01a4*/ 	.word	0x000000ff
        /*01a8*/ 	.word	0x00000000
        /*01ac*/ 	.short	0x010a
        /*01ae*/ 	.byte	0x0c
	.zero		1


	//   ....[20]....
        /*01b0*/ 	.word	0x00001e50
        /*01b4*/ 	.word	0x000000ff
        /*01b8*/ 	.word	0x00000000
        /*01bc*/ 	.short	0x0101
        /*01be*/ 	.byte	0x08
	.zero		1


	//   ....[21]....
        /*01c0*/ 	.word	0x000022c0
        /*01c4*/ 	.word	0x000000ff
        /*01c8*/ 	.word	0x00000000
        /*01cc*/ 	.short	0x0101
        /*01ce*/ 	.byte	0x06
	.zero		1


	//   ....[22]....
        /*01d0*/ 	.word	0x00005c80
        /*01d4*/ 	.word	0x00000012
        /*01d8*/ 	.word	0x00000038
        /*01dc*/ 	.short	0x010a
        /*01de*/ 	.byte	0x3f
	.zero		1


	//   ....[23]....
        /*01e0*/ 	.word	0x00006060
        /*01e4*/ 	.word	0x00000008
        /*01e8*/ 	.word	0x00000088
        /*01ec*/ 	.short	0x0101
        /*01ee*/ 	.byte	0x3f
	.zero		1


	//   ....[24]....
        /*01f0*/ 	.word	0x00006770
        /*01f4*/ 	.word	0x00000005
        /*01f8*/ 	.word	0x00000000
        /*01fc*/ 	.short	0x010a
        /*01fe*/ 	.byte	0x3f
	.zero		1


	//   ....[25]....
        /*0200*/ 	.word	0x000067f0
        /*0204*/ 	.word	0x00000007
        /*0208*/ 	.word	0x00000000
        /*020c*/ 	.short	0x010a
        /*020e*/ 	.byte	0x3f
	.zero		1


	//   ....[26]....
        /*0210*/ 	.word	0x00006880
        /*0214*/ 	.word	0x00000006
        /*0218*/ 	.word	0x00000000
        /*021c*/ 	.short	0x010a
        /*021e*/ 	.byte	0x3f
	.zero		1


	//   ....[27]....
        /*0220*/ 	.word	0x00006910
        /*0224*/ 	.word	0x00000009
        /*0228*/ 	.word	0x00000000
        /*022c*/ 	.short	0x010a
        /*022e*/ 	.byte	0x3f
	.zero		1


	//   ....[28]....
        /*0230*/ 	.word	0x000069a0
        /*0234*/ 	.word	0x00000008
        /*0238*/ 	.word	0x00000000
        /*023c*/ 	.short	0x010a
        /*023e*/ 	.byte	0x3f
	.zero		1


	//   ....[29]....
        /*0240*/ 	.word	0x00006a30
        /*0244*/ 	.word	0x0000000b
        /*0248*/ 	.word	0x00000000
        /*024c*/ 	.short	0x010a
        /*024e*/ 	.byte	0x3f
	.zero		1


	//   ....[30]....
        /*0250*/ 	.word	0x00006ac0
        /*0254*/ 	.word	0x00000003
        /*0258*/ 	.word	0x00000000
        /*025c*/ 	.short	0x010a
        /*025e*/ 	.byte	0x3f
	.zero		1


	//   ....[31]....
        /*0260*/ 	.word	0x00006b30
        /*0264*/ 	.word	0x00000007
        /*0268*/ 	.word	0x00000000
        /*026c*/ 	.short	0x010a
        /*026e*/ 	.byte	0x3f
	.zero		1


	//   ....[32]....
        /*0270*/ 	.word	0x00006b90
        /*0274*/ 	.word	0x00000008
        /*0278*/ 	.word	0x00000000
        /*027c*/ 	.short	0x010a
        /*027e*/ 	.byte	0x3f
	.zero		1


	//   ....[33]....
        /*0280*/ 	.word	0x00006c60
        /*0284*/ 	.word	0x00000012
        /*0288*/ 	.word	0x00000038
        /*028c*/ 	.short	0x010a
        /*028e*/ 	.byte	0x3f
	.zero		1


	//   ....[34]....
        /*0290*/ 	.word	0x00006d40
        /*0294*/ 	.word	0x00000005
        /*0298*/ 	.word	0x00000000
        /*029c*/ 	.short	0x010a
        /*029e*/ 	.byte	0x3f
	.zero		1


	//   ....[35]....
        /*02a0*/ 	.word	0x00006d90
        /*02a4*/ 	.word	0x00000007
        /*02a8*/ 	.word	0x00000000
        /*02ac*/ 	.short	0x010a
        /*02ae*/ 	.byte	0x3f
	.zero		1


	//   ....[36]....
        /*02b0*/ 	.word	0x00006de0
        /*02b4*/ 	.word	0x00000006
        /*02b8*/ 	.word	0x00000000
        /*02bc*/ 	.short	0x010a
        /*02be*/ 	.byte	0x3f
	.zero		1


	//   ....[37]....
        /*02c0*/ 	.word	0x00006e30
        /*02c4*/ 	.word	0x00000009
        /*02c8*/ 	.word	0x00000000
        /*02cc*/ 	.short	0x010a
        /*02ce*/ 	.byte	0x3f
	.zero		1


	//   ....[38]....
        /*02d0*/ 	.word	0x00006e80
        /*02d4*/ 	.word	0x00000008
        /*02d8*/ 	.word	0x00000000
        /*02dc*/ 	.short	0x010a
        /*02de*/ 	.byte	0x3f
	.zero		1


	//   ....[39]....
        /*02e0*/ 	.word	0x00006ed0
        /*02e4*/ 	.word	0x0000000b
        /*02e8*/ 	.word	0x00000000
        /*02ec*/ 	.short	0x010a
        /*02ee*/ 	.byte	0x3f
	.zero		1


	//----- nvinfo : EIATTR_NUM_MBARRIERS
	.align		4
.L_28:
        /*02f0*/ 	.byte	0x03, 0x38
        /*02f2*/ 	.short	0x0010


	//----- nvinfo : EIATTR_EXIT_INSTR_OFFSETS
	.align		4
        /*02f4*/ 	.byte	0x04, 0x1c
        /*02f6*/ 	.short	(.L_30 - .L_29)


	//   ....[0]....
.L_29:
        /*02f8*/ 	.word	0x00000640


	//   ....[1]....
        /*02fc*/ 	.word	0x00000f10


	//   ....[2]....
        /*0300*/ 	.word	0x000052e0


	//   ....[3]....
        /*0304*/ 	.word	0x00005920


	//   ....[4]....
        /*0308*/ 	.word	0x00006b10


	//----- nvinfo : EIATTR_MAX_THREADS
	.align		4
.L_30:
        /*030c*/ 	.byte	0x04, 0x05
        /*030e*/ 	.short	(.L_32 - .L_31)
.L_31:
        /*0310*/ 	.word	0x00000180
        /*0314*/ 	.word	0x00000001
        /*0318*/ 	.word	0x00000001


	//----- nvinfo : EIATTR_CRS_STACK_SIZE
	.align		4
.L_32:
        /*031c*/ 	.byte	0x04, 0x1e
        /*031e*/ 	.short	(.L_34 - .L_33)
.L_33:
        /*0320*/ 	.word	0x00000000


	//----- nvinfo : EIATTR_CBANK_PARAM_SIZE
	.align		4
.L_34:
        /*0324*/ 	.byte	0x03, 0x19
        /*0326*/ 	.short	0x0470


	//----- nvinfo : EIATTR_PARAM_CBANK
	.align		4
        /*0328*/ 	.byte	0x04, 0x0a
        /*032a*/ 	.short	(.L_36 - .L_35)
	.align		4
.L_35:
        /*032c*/ 	.word	index@(.nv.constant0._ZN7cutlass13device_kernelINS_4gemm6kernel13GemmUniversalIN4cute5tupleIJiiiiEEENS1_10collective13CollectiveMmaINS1_37MainloopSm90TmaGmmaWarpSpecializedFP8ILi7ENS5_IJNS4_1CILi1EEESB_SB_EEENS1_35KernelTmaWarpSpecializedCooperativeEEENS5_IJNSA_ILi128EEENSA_ILi64EEESG_EEENS_12float_e5m2_tENS5_IJlSB_lEEESI_SJ_NS4_8TiledMMAINS4_8MMA_AtomIJNS4_4SM904GMMA30MMA_64x64x32_F32E5M2E5M2_SS_TNILNSN_7ScaleInE1ELSP_1EEEEEENS4_6LayoutINS5_IJNSA_ILi2EEESB_SB_EEENS5_IJSB_NSA_ILi0EEESV_EEEEENS5_IJNS4_10UnderscoreESY_SY_EEEEENS4_13SM90_TMA_LOADENS4_14ComposedLayoutINS4_7SwizzleILi2ELi4ELi3EEENS4_18smem_ptr_flag_bitsILi8EEENSS_INS5_IJNSA_ILi8EEESG_EEENS5_IJSG_SB_EEEEEEEvNS4_8identityES11_S1B_vS1C_EENS_8epilogue10collective6detail29Sm90TmaWarpSpecializedAdapterINS1F_15DefaultEpilogueISI_SJ_SJ_NS1E_6thread17LinearCombinationISI_Li1EffLNS1J_9ScaleType4KindE0ELNS_15FloatRoundStyleE2ESI_EENS1_15EpilogueDefaultEEEEEvvEEEEvNT_6ParamsE)
        /*0330*/ 	.short	0x0210
        /*0332*/ 	.short	0x0470


	//----- nvinfo : EIATTR_SW_WAR
	.align		4
.L_36:
        /*0334*/ 	.byte	0x04, 0x36
        /*0336*/ 	.short	(.L_38 - .L_37)
.L_37:
        /*0338*/ 	.word	0x00000008
.L_38:


//--------------------- .nv.callgraph             --------------------------
	.section	.nv.callgraph,"",@"SHT_CUDA_CALLGRAPH"
	.align	4
	.sectionentsize	8
	.align		4
        /*0000*/ 	.word	0x00000000
	.align		4
        /*0004*/ 	.word	0xffffffff
	.align		4
        /*0008*/ 	.word	0x00000000
	.align		4
        /*000c*/ 	.word	0xfffffffe
	.align		4
        /*0010*/ 	.word	0x00000000
	.align		4
        /*0014*/ 	.word	0xfffffffd
	.align		4
        /*0018*/ 	.word	0x00000000
	.align		4
        /*001c*/ 	.word	0xfffffffc


//--------------------- .nv.constant4             --------------------------
	.section	.nv.constant4,"a",@progbits
	.align	8
	.align		8
.nv.constant4:
        /*0000*/ 	.dword	_ZN40_INTERNAL_6723838a_4_k_cu_59e89b02_269994cuda3std3__45__cpo5beginE
	.align		8
        /*0008*/ 	.dword	_ZN40_INTERNAL_6723838a_4_k_cu_59e89b02_269994cuda3std3__45__cpo3endE
	.align		8
        /*0010*/ 	.dword	_ZN40_INTERNAL_6723838a_4_k_cu_59e89b02_269994cuda3std3__45__cpo6cbeginE
	.align		8
        /*0018*/ 	.dword	_ZN40_INTERNAL_6723838a_4_k_cu_59e89b02_269994cuda3std3__45__cpo4cendE
	.align		8
        /*0020*/ 	.dword	_ZN40_INTERNAL_6723838a_4_k_cu_59e89b02_269994cuda3std3__442_GLOBAL__N__6723838a_4_k_cu_59e89b02_269996ignoreE
	.align		8
        /*0028*/ 	.dword	_ZN40_INTERNAL_6723838a_4_k_cu_59e89b02_269994cuda3std3__419piecewise_constructE
	.align		8
        /*0030*/ 	.dword	_ZN40_INTERNAL_6723838a_4_k_cu_59e89b02_269994cuda3std3__48in_placeE
	.align		8
        /*0038*/ 	.dword	_ZN40_INTERNAL_6723838a_4_k_cu_59e89b02_269994cuda3std6ranges3__45__cpo4swapE
	.align		8
        /*0040*/ 	.dword	_ZN40_INTERNAL_6723838a_4_k_cu_59e89b02_269994cuda3std6ranges3__45__cpo9iter_moveE
	.align		8
        /*0048*/ 	.dword	_ZN40_INTERNAL_6723838a_4_k_cu_59e89b02_269994cute7productE
	.align		8
        /*0050*/ 	.dword	_ZN40_INTERNAL_6723838a_4_k_cu_59e89b02_269994cute1_E


//--------------------- .text._ZN7cutlass13device_kernelINS_4gemm6kernel13GemmUniversalIN4cute5tupleIJiiiiEEENS1_10collective13CollectiveMmaINS1_37MainloopSm90TmaGmmaWarpSpecializedFP8ILi7ENS5_IJNS4_1CILi1EEESB_SB_EEENS1_35KernelTmaWarpSpecializedCooperativeEEENS5_IJNSA_ILi128EEENSA_ILi64EEESG_EEENS_12float_e5m2_tENS5_IJlSB_lEEESI_SJ_NS4_8TiledMMAINS4_8MMA_AtomIJNS4_4SM904GMMA30MMA_64x64x32_F32E5M2E5M2_SS_TNILNSN_7ScaleInE1ELSP_1EEEEEENS4_6LayoutINS5_IJNSA_ILi2EEESB_SB_EEENS5_IJSB_NSA_ILi0EEESV_EEEEENS5_IJNS4_10UnderscoreESY_SY_EEEEENS4_13SM90_TMA_LOADENS4_14ComposedLayoutINS4_7SwizzleILi2ELi4ELi3EEENS4_18smem_ptr_flag_bitsILi8EEENSS_INS5_IJNSA_ILi8EEESG_EEENS5_IJSG_SB_EEEEEEEvNS4_8identityES11_S1B_vS1C_EENS_8epilogue10collective6detail29Sm90TmaWarpSpecializedAdapterINS1F_15DefaultEpilogueISI_SJ_SJ_NS1E_6thread17LinearCombinationISI_Li1EffLNS1J_9ScaleType4KindE0ELNS_15FloatRoundStyleE2ESI_EENS1_15EpilogueDefaultEEEEEvvEEEEvNT_6ParamsE --------------------------
	.section	.text._ZN7cutlass13device_kernelINS_4gemm6kernel13GemmUniversalIN4cute5tupleIJiiiiEEENS1_10collective13CollectiveMmaINS1_37MainloopSm90TmaGmmaWarpSpecializedFP8ILi7ENS5_IJNS4_1CILi1EEESB_SB_EEENS1_35KernelTmaWarpSpecializedCooperativeEEENS5_IJNSA_ILi128EEENSA_ILi64EEESG_EEENS_12float_e5m2_tENS5_IJlSB_lEEESI_SJ_NS4_8TiledMMAINS4_8MMA_AtomIJNS4_4SM904GMMA30MMA_64x64x32_F32E5M2E5M2_SS_TNILNSN_7ScaleInE1ELSP_1EEEEEENS4_6LayoutINS5_IJNSA_ILi2EEESB_SB_EEENS5_IJSB_NSA_ILi0EEESV_EEEEENS5_IJNS4_10UnderscoreESY_SY_EEEEENS4_13SM90_TMA_LOADENS4_14ComposedLayoutINS4_7SwizzleILi2ELi4ELi3EEENS4_18smem_ptr_flag_bitsILi8EEENSS_INS5_IJNSA_ILi8EEESG_EEENS5_IJSG_SB_EEEEEEEvNS4_8identityES11_S1B_vS1C_EENS_8epilogue10collective6detail29Sm90TmaWarpSpecializedAdapterINS1F_15DefaultEpilogueISI_SJ_SJ_NS1E_6thread17LinearCombinationISI_Li1EffLNS1J_9ScaleType4KindE0ELNS_15FloatRoundStyleE2ESI_EENS1_15EpilogueDefaultEEEEEvvEEEEvNT_6ParamsE,"ax",@progbits
	.align	128
.text._ZN7cutlass13device_kernelINS_4gemm6kernel13GemmUniversalIN4cute5tupleIJiiiiEEENS1_10collective13CollectiveMmaINS1_37MainloopSm90TmaGmmaWarpSpecializedFP8ILi7ENS5_IJNS4_1CILi1EEESB_SB_EEENS1_35KernelTmaWarpSpecializedCooperativeEEENS5_IJNSA_ILi128EEENSA_ILi64EEESG_EEENS_12float_e5m2_tENS5_IJlSB_lEEESI_SJ_NS4_8TiledMMAINS4_8MMA_AtomIJNS4_4SM904GMMA30MMA_64x64x32_F32E5M2E5M2_SS_TNILNSN_7ScaleInE1ELSP_1EEEEEENS4_6LayoutINS5_IJNSA_ILi2EEESB_SB_EEENS5_IJSB_NSA_ILi0EEESV_EEEEENS5_IJNS4_10UnderscoreESY_SY_EEEEENS4_13SM90_TMA_LOADENS4_14ComposedLayoutINS4_7SwizzleILi2ELi4ELi3EEENS4_18smem_ptr_flag_bitsILi8EEENSS_INS5_IJNSA_ILi8EEESG_EEENS5_IJSG_SB_EEEEEEEvNS4_8identityES11_S1B_vS1C_EENS_8epilogue10collective6detail29Sm90TmaWarpSpecializedAdapterINS1F_15DefaultEpilogueISI_SJ_SJ_NS1E_6thread17LinearCombinationISI_Li1EffLNS1J_9ScaleType4KindE0ELNS_15FloatRoundStyleE2ESI_EENS1_15EpilogueDefaultEEEEEvvEEEEvNT_6ParamsE:
        .type           _ZN7cutlass13device_kernelINS_4gemm6kernel13GemmUniversalIN4cute5tupleIJiiiiEEENS1_10collective13CollectiveMmaINS1_37MainloopSm90TmaGmmaWarpSpecializedFP8ILi7ENS5_IJNS4_1CILi1EEESB_SB_EEENS1_35KernelTmaWarpSpecializedCooperativeEEENS5_IJNSA_ILi128EEENSA_ILi64EEESG_EEENS_12float_e5m2_tENS5_IJlSB_lEEESI_SJ_NS4_8TiledMMAINS4_8MMA_AtomIJNS4_4SM904GMMA30MMA_64x64x32_F32E5M2E5M2_SS_TNILNSN_7ScaleInE1ELSP_1EEEEEENS4_6LayoutINS5_IJNSA_ILi2EEESB_SB_EEENS5_IJSB_NSA_ILi0EEESV_EEEEENS5_IJNS4_10UnderscoreESY_SY_EEEEENS4_13SM90_TMA_LOADENS4_14ComposedLayoutINS4_7SwizzleILi2ELi4ELi3EEENS4_18smem_ptr_flag_bitsILi8EEENSS_INS5_IJNSA_ILi8EEESG_EEENS5_IJSG_SB_EEEEEEEvNS4_8identityES11_S1B_vS1C_EENS_8epilogue10collective6detail29Sm90TmaWarpSpecializedAdapterINS1F_15DefaultEpilogueISI_SJ_SJ_NS1E_6thread17LinearCombinationISI_Li1EffLNS1J_9ScaleType4KindE0ELNS_15FloatRoundStyleE2ESI_EENS1_15EpilogueDefaultEEEEEvvEEEEvNT_6ParamsE,@function
        .size           _ZN7cutlass13device_kernelINS_4gemm6kernel13GemmUniversalIN4cute5tupleIJiiiiEEENS1_10collective13CollectiveMmaINS1_37MainloopSm90TmaGmmaWarpSpecializedFP8ILi7ENS5_IJNS4_1CILi1EEESB_SB_EEENS1_35KernelTmaWarpSpecializedCooperativeEEENS5_IJNSA_ILi128EEENSA_ILi64EEESG_EEENS_12float_e5m2_tENS5_IJlSB_lEEESI_SJ_NS4_8TiledMMAINS4_8MMA_AtomIJNS4_4SM904GMMA30MMA_64x64x32_F32E5M2E5M2_SS_TNILNSN_7ScaleInE1ELSP_1EEEEEENS4_6LayoutINS5_IJNSA_ILi2EEESB_SB_EEENS5_IJSB_NSA_ILi0EEESV_EEEEENS5_IJNS4_10UnderscoreESY_SY_EEEEENS4_13SM90_TMA_LOADENS4_14ComposedLayoutINS4_7SwizzleILi2ELi4ELi3EEENS4_18smem_ptr_flag_bitsILi8EEENSS_INS5_IJNSA_ILi8EEESG_EEENS5_IJSG_SB_EEEEEEEvNS4_8identityES11_S1B_vS1C_EENS_8epilogue10collective6detail29Sm90TmaWarpSpecializedAdapterINS1F_15DefaultEpilogueISI_SJ_SJ_NS1E_6thread17LinearCombinationISI_Li1EffLNS1J_9ScaleType4KindE0ELNS_15FloatRoundStyleE2ESI_EENS1_15EpilogueDefaultEEEEEvvEEEEvNT_6ParamsE,(.L_x_143 - _ZN7cutlass13device_kernelINS_4gemm6kernel13GemmUniversalIN4cute5tupleIJiiiiEEENS1_10collective13CollectiveMmaINS1_37MainloopSm90TmaGmmaWarpSpecializedFP8ILi7ENS5_IJNS4_1CILi1EEESB_SB_EEENS1_35KernelTmaWarpSpecializedCooperativeEEENS5_IJNSA_ILi128EEENSA_ILi64EEESG_EEENS_12float_e5m2_tENS5_IJlSB_lEEESI_SJ_NS4_8TiledMMAINS4_8MMA_AtomIJNS4_4SM904GMMA30MMA_64x64x32_F32E5M2E5M2_SS_TNILNSN_7ScaleInE1ELSP_1EEEEEENS4_6LayoutINS5_IJNSA_ILi2EEESB_SB_EEENS5_IJSB_NSA_ILi0EEESV_EEEEENS5_IJNS4_10UnderscoreESY_SY_EEEEENS4_13SM90_TMA_LOADENS4_14ComposedLayoutINS4_7SwizzleILi2ELi4ELi3EEENS4_18smem_ptr_flag_bitsILi8EEENSS_INS5_IJNSA_ILi8EEESG_EEENS5_IJSG_SB_EEEEEEEvNS4_8identityES11_S1B_vS1C_EENS_8epilogue10collective6detail29Sm90TmaWarpSpecializedAdapterINS1F_15DefaultEpilogueISI_SJ_SJ_NS1E_6thread17LinearCombinationISI_Li1EffLNS1J_9ScaleType4KindE0ELNS_15FloatRoundStyleE2ESI_EENS1_15EpilogueDefaultEEEEEvvEEEEvNT_6ParamsE)
        .other          _ZN7cutlass13device_kernelINS_4gemm6kernel13GemmUniversalIN4cute5tupleIJiiiiEEENS1_10collective13CollectiveMmaINS1_37MainloopSm90TmaGmmaWarpSpecializedFP8ILi7ENS5_IJNS4_1CILi1EEESB_SB_EEENS1_35KernelTmaWarpSpecializedCooperativeEEENS5_IJNSA_ILi128EEENSA_ILi64EEESG_EEENS_12float_e5m2_tENS5_IJlSB_lEEESI_SJ_NS4_8TiledMMAINS4_8MMA_AtomIJNS4_4SM904GMMA30MMA_64x64x32_F32E5M2E5M2_SS_TNILNSN_7ScaleInE1ELSP_1EEEEEENS4_6LayoutINS5_IJNSA_ILi2EEESB_SB_EEENS5_IJSB_NSA_ILi0EEESV_EEEEENS5_IJNS4_10UnderscoreESY_SY_EEEEENS4_13SM90_TMA_LOADENS4_14ComposedLayoutINS4_7SwizzleILi2ELi4ELi3EEENS4_18smem_ptr_flag_bitsILi8EEENSS_INS5_IJNSA_ILi8EEESG_EEENS5_IJSG_SB_EEEEEEEvNS4_8identityES11_S1B_vS1C_EENS_8epilogue10collective6detail29Sm90TmaWarpSpecializedAdapterINS1F_15DefaultEpilogueISI_SJ_SJ_NS1E_6thread17LinearCombinationISI_Li1EffLNS1J_9ScaleType4KindE0ELNS_15FloatRoundStyleE2ESI_EENS1_15EpilogueDefaultEEEEEvvEEEEvNT_6ParamsE,@"STO_CUDA_ENTRY STV_DEFAULT"
_ZN7cutlass13device_kernelINS_4gemm6kernel13GemmUniversalIN4cute5tupleIJiiiiEEENS1_10collective13CollectiveMmaINS1_37MainloopSm90TmaGmmaWarpSpecializedFP8ILi7ENS5_IJNS4_1CILi1EEESB_SB_EEENS1_35KernelTmaWarpSpecializedCooperativeEEENS5_IJNSA_ILi128EEENSA_ILi64EEESG_EEENS_12float_e5m2_tENS5_IJlSB_lEEESI_SJ_NS4_8TiledMMAINS4_8MMA_AtomIJNS4_4SM904GMMA30MMA_64x64x32_F32E5M2E5M2_SS_TNILNSN_7ScaleInE1ELSP_1EEEEEENS4_6LayoutINS5_IJNSA_ILi2EEESB_SB_EEENS5_IJSB_NSA_ILi0EEESV_EEEEENS5_IJNS4_10UnderscoreESY_SY_EEEEENS4_13SM90_TMA_LOADENS4_14ComposedLayoutINS4_7SwizzleILi2ELi4ELi3EEENS4_18smem_ptr_flag_bitsILi8EEENSS_INS5_IJNSA_ILi8EEESG_EEENS5_IJSG_SB_EEEEEEEvNS4_8identityES11_S1B_vS1C_EENS_8epilogue10collective6detail29Sm90TmaWarpSpecializedAdapterINS1F_15DefaultEpilogueISI_SJ_SJ_NS1E_6thread17LinearCombinationISI_Li1EffLNS1J_9ScaleType4KindE0ELNS_15FloatRoundStyleE2ESI_EENS1_15EpilogueDefaultEEEEEvvEEEEvNT_6ParamsE:
[----:B------:R-:W-:Y:S01]  /*0000*/  LDC R1, c[0x0][0x28] ;  /* 0x00000a00ff017b82 */ /* 0x000fe20000000800 */
[----:B------:R-:W0:Y:S01]  /*0010*/  S2R R2, SR_TID.X ;  /* 0x0000000000027919 */ /* 0x000e220000002100 */
[----:B------:R-:W-:Y:S01]  /*0020*/  ELECT P0, URZ, PT ;  /* 0x00000000003f782f */ /* 0x000fe20003800000 */
[----:B------:R-:W-:Y:S01]  /*0030*/  BSSY B0, `(.L_x_0) ;  /* 0x000000f000007945 */ /* 0x000fe20003800000 */
[--C-:B0-----:R-:W-:Y:S02]  /*0040*/  SHF.R.U32.HI R0, RZ, 0x5, R2.reuse ;  /* 0x00000005ff007819 */ /* 0x101fe40000011602 */
[----:B------:R-:W-:-:S03]  /*0050*/  SHF.R.U32.HI R4, RZ, 0x7, R2 ;  /* 0x00000007ff047819 */ /* 0x000fc60000011602 */
[----:B------:R-:W0:Y:S04]  /*0060*/  SHFL.IDX PT, R3, R0, RZ, 0x1f ;  /* 0x00001fff00037589 */ /* 0x000e2800000e0000 */
[----:B------:R1:W2:Y:S01]  /*0070*/  SHFL.IDX PT, R7, R4, RZ, 0x1f ;  /* 0x00001fff04077589 */ /* 0x0002a200000e0000 */
[----:B0-----:R-:W-:-:S13]  /*0080*/  ISETP.NE.OR P0, PT, R3, RZ, !P0 ;  /* 0x000000ff0300720c */ /* 0x001fda0004705670 */
[----:B-12---:R-:W-:Y:S05]  /*0090*/  @P0 BRA `(.L_x_1) ;  /* 0x0000000000200947 */ /* 0x006fea0003800000 */
[----:B------:R-:W-:Y:S02]  /*00a0*/  ULDC.64 UR4, c[0x0][0x198] ;  /* 0x0000660000047ab9 */ /* 0x000fe40000000a00 */
[----:B------:R-:W-:Y:S02]  /*00b0*/  UIADD3 UR6, UP0, UR4, 0xf0, URZ ;  /* 0x000000f004067890 */ /* 0x000fe4000ff1e03f */
[----:B------:R-:W-:Y:S02]  /*00c0*/  UIADD3 UR4, UP1, UR4, 0x1f0, URZ ;  /* 0x000001f004047890 */ /* 0x000fe4000ff3e03f */
[----:B------:R-:W-:Y:S02]  /*00d0*/  UIADD3.X UR7, URZ, UR5, URZ, UP0, !UPT ;  /* 0x000000053f077290 */ /* 0x000fe400087fe43f */
[----:B------:R-:W-:-:S07]  /*00e0*/  UIADD3.X UR5, URZ, UR5, URZ, UP1, !UPT ;  /* 0x000000053f057290 */ /* 0x000fce0008ffe43f */
[----:B------:R0:W-:Y:S02]  /*00f0*/  UTMACCTL.PF [UR6] ;  /* 0x00000000060079b9 */ /* 0x0001e40008040000 */
[----:B------:R0:W-:Y:S02]  /*0100*/  UTMACCTL.PF [UR4] ;  /* 0x00000000040079b9 */ /* 0x0001e40008040000 */
[----:B0-----:R-:W-:Y:S01]  /*0110*/  NOP ;  /* 0x0000000000007918 */ /* 0x001fe20000000000 */
.L_x_1:
[----:B------:R-:W-:Y:S05]  /*0120*/  BSYNC B0 ;  /* 0x0000000000007941 */ /* 0x000fea0003800000 */
.L_x_0:
[----:B------:R-:W0:Y:S02]  /*0130*/  SHFL.IDX PT, R4, R0, RZ, 0x1f ;  /* 0x00001fff00047589 */ /* 0x000e2400000e0000 */
[----:B0-----:R-:W-:-:S13]  /*0140*/  ISETP.NE.AND P0, PT, R4, RZ, PT ;  /* 0x000000ff0400720c */ /* 0x001fda0003f05270 */
[----:B------:R-:W-:Y:S05]  /*0150*/  @P0 BRA `(.L_x_2) ;  /* 0x0000000000700947 */ /* 0x000fea0003800000 */
[----:B------:R-:W0:Y:S01]  /*0160*/  S2UR UR8, SR_CgaCtaId ;  /* 0x00000000000879c3 */ /* 0x000e220000008800 */
[----:B------:R-:W-:Y:S01]  /*0170*/  UMOV UR4, 0x400 ;  /* 0x0000040000047882 */ /* 0x000fe20000000000 */
[----:B------:R-:W-:Y:S01]  /*0180*/  UMOV UR5, 0x1 ;  /* 0x0000000100057882 */ /* 0x000fe20000000000 */
[----:B------:R-:W-:Y:S01]  /*0190*/  UMOV UR6, 0x100 ;  /* 0x0000010000067882 */ /* 0x000fe20000000000 */
[----:B------:R-:W-:Y:S01]  /*01a0*/  ELECT P0, URZ, PT ;  /* 0x00000000003f782f */ /* 0x000fe20003800000 */
[----:B------:R-:W-:-:S04]  /*01b0*/  UIADD3 UR6, -UR6, 0x100000, URZ ;  /* 0x0010000006067890 */ /* 0x000fc8000fffe13f */
[----:B------:R-:W-:Y:S02]  /*01c0*/  USHF.L.U32 UR7, UR6, 0xb, URZ ;  /* 0x0000000b06077899 */ /* 0x000fe4000800063f */
[----:B------:R-:W-:Y:S02]  /*01d0*/  USHF.L.U32 UR6, UR6, 0x1, URZ ;  /* 0x0000000106067899 */ /* 0x000fe4000800063f */
[----:B0-----:R-:W-:Y:S02]  /*01e0*/  ULEA UR8, UR8, UR4, 0x18 ;  /* 0x0000000408087291 */ /* 0x001fe4000f8ec03f */
[----:B------:R-:W-:-:S04]  /*01f0*/  UIADD3 UR4, -UR5, 0x100000, URZ ;  /* 0x0010000005047890 */ /* 0x000fc8000fffe13f */
[----:B------:R-:W-:Y:S02]  /*0200*/  USHF.L.U32 UR5, UR4, 0xb, URZ ;  /* 0x0000000b04057899 */ /* 0x000fe4000800063f */
[----:B------:R-:W-:Y:S01]  /*0210*/  USHF.L.U32 UR4, UR4, 0x1, URZ ;  /* 0x0000000104047899 */ /* 0x000fe2000800063f */
[----:B------:R-:W0:Y:S11]  /*0220*/  FENCE.VIEW.ASYNC.S ;  /* 0x00000000000073c6 */ /* 0x000e360000000000 */
[----:B0-----:R0:W1:Y:S01]  /*0230*/  SYNCS.EXCH.64 URZ, [UR8], UR4 ;  /* 0x00000004083f75b2 */ /* 0x0010620008000100 */
[----:B------:R0:W2:Y:S01]  /*0240*/  SYNCS.EXCH.64 URZ, [UR8+0x38], UR6 ;  /* 0x00003806083f75b2 */ /* 0x0000a20008000100 */
[----:B------:R0:W3:Y:S01]  /*0250*/  SYNCS.EXCH.64 URZ, [UR8+0x8], UR4 ;  /* 0x00000804083f75b2 */ /* 0x0000e20008000100 */
[----:B------:R0:W4:Y:S01]  /*0260*/  SYNCS.EXCH.64 URZ, [UR8+0x40], UR6 ;  /* 0x00004006083f75b2 */ /* 0x0001220008000100 */
[----:B------:R0:W0:Y:S01]  /*0270*/  SYNCS.EXCH.64 URZ, [UR8+0x10], UR4 ;  /* 0x00001004083f75b2 */ /* 0x0000220008000100 */
        /* <DEDUP_REMOVED lines=9> */
[----:B------:R-:W-:Y:S01]  /*0310*/  NOP ;  /* 0x0000000000007918 */ /* 0x000fe20000000000 */
.L_x_2:
[----:B------:R-:W5:Y:S01]  /*0320*/  SHFL.IDX PT, R0, R0, RZ, 0x1f ;  /* 0x00001fff00007589 */ /* 0x000f6200000e0000 */
[----:B------:R-:W1:Y:S01]  /*0330*/  LDC R4, c[0x0][0x65c] ;  /* 0x00019700ff047b82 */ /* 0x000e620000000800 */
[----:B------:R-:W-:Y:S02]  /*0340*/  ELECT P0, URZ, PT ;  /* 0x00000000003f782f */ /* 0x000fe40003800000 */
[----:B------:R-:W-:Y:S01]  /*0350*/  ISETP.NE.AND P2, PT, R7, RZ, PT ;  /* 0x000000ff0700720c */ /* 0x000fe20003f45270 */
[----:B------:R-:W2:Y:S01]  /*0360*/  S2R R8, SR_CTAID.Y ;  /* 0x0000000000087919 */ /* 0x000ea20000002600 */
[----:B0-----:R-:W-:Y:S01]  /*0370*/  UMOV UR4, 0x20 ;  /* 0x0000002000047882 */ /* 0x001fe20000000000 */
[----:B------:R-:W-:Y:S01]  /*0380*/  NOP ;  /* 0x0000000000007918 */ /* 0x000fe20000000000 */
[----:B------:R-:W-:Y:S01]  /*0390*/  NOP ;  /* 0x0000000000007918 */ /* 0x000fe20000000000 */
[----:B------:R-:W0:Y:S01]  /*03a0*/  S2R R6, SR_CTAID.X ;  /* 0x0000000000067919 */ /* 0x000e220000002500 */
[----:B-----5:R-:W-:-:S02]  /*03b0*/  ISETP.NE.OR P0, PT, R0, RZ, !P0 ;  /* 0x000000ff0000720c */ /* 0x020fc40004705670 */
[----:B-1----:R-:W-:Y:S02]  /*03c0*/  ISETP.NE.AND P4, PT, R4, 0x1, PT ;  /* 0x000000010400780c */ /* 0x002fe40003f85270 */
[----:B------:R-:W-:-:S04]  /*03d0*/  SHF.R.S32.HI R4, RZ, 0x1f, R3 ;  /* 0x0000001fff047819 */ /* 0x000fc80000011403 */
[----:B------:R-:W-:-:S04]  /*03e0*/  LEA.HI R4, R4, R3, RZ, 0x2 ;  /* 0x0000000304047211 */ /* 0x000fc800078f10ff */
[----:B------:R-:W-:Y:S01]  /*03f0*/  LOP3.LUT R4, R4, 0xfffffffc, RZ, 0xc0, !PT ;  /* 0xfffffffc04047812 */ /* 0x000fe200078ec0ff */
[----:B------:R-:W-:Y:S01]  /*0400*/  VOTEU.ALL UP0, P0 ;  /* 0x00000000003f7886 */ /* 0x000fe20000000000 */
[----:B------:R-:W-:Y:S01]  /*0410*/  VOTEU.ALL UP1, P0 ;  /* 0x00000000003f7886 */ /* 0x000fe20000020000 */
[----:B------:R-:W0:Y:S01]  /*0420*/  @P4 LDC R9, c[0x0][0x10] ;  /* 0x00000400ff094b82 */ /* 0x000e220000000800 */
[----:B------:R-:W-:Y:S02]  /*0430*/  @P4 IMAD.MOV.U32 R5, RZ, RZ, RZ ;  /* 0x000000ffff054224 */ /* 0x000fe400078e00ff */
[----:B------:R-:W-:Y:S01]  /*0440*/  IMAD.IADD R3, R3, 0x1, -R4 ;  /* 0x0000000103037824 */ /* 0x000fe200078e0a04 */
[----:B------:R-:W-:Y:S01]  /*0450*/  @!UP0 UMOV UR6, 0x400 ;  /* 0x0000040000068882 */ /* 0x000fe20000000000 */
[----:B------:R-:W-:-:S04]  /*0460*/  @!UP0 UIADD3 UR4, -UR4, 0x100000, URZ ;  /* 0x0010000004048890 */ /* 0x000fc8000fffe13f */
[----:B------:R-:W-:Y:S02]  /*0470*/  @!UP0 USHF.L.U32 UR5, UR4, 0xb, URZ ;  /* 0x0000000b04058899 */ /* 0x000fe4000800063f */
[----:B------:R-:W-:Y:S01]  /*0480*/  @!UP0 USHF.L.U32 UR4, UR4, 0x1, URZ ;  /* 0x0000000104048899 */ /* 0x000fe2000800063f */
[----:B--2---:R-:W-:Y:S01]  /*0490*/  @P4 IMAD.MOV.U32 R4, RZ, RZ, R8 ;  /* 0x000000ffff044224 */ /* 0x004fe200078e0008 */
[----:B------:R-:W1:Y:S01]  /*04a0*/  @!UP0 S2UR UR7, SR_CgaCtaId ;  /* 0x00000000000789c3 */ /* 0x000e620000008800 */
[----:B------:R-:W-:-:S07]  /*04b0*/  @P4 IMAD.MOV.U32 R13, RZ, RZ, RZ ;  /* 0x000000ffff0d4224 */ /* 0x000fce00078e00ff */
[----:B------:R-:W2:Y:S01]  /*04c0*/  @!P4 LDC R11, c[0x0][0xc] ;  /* 0x00000300ff0bcb82 */ /* 0x000ea20000000800 */
[----:B0-----:R-:W-:-:S04]  /*04d0*/  @P4 IMAD.WIDE.U32 R4, R6, R9, R4 ;  /* 0x0000000906044225 */ /* 0x001fc800078e0004 */
[----:B------:R-:W-:Y:S02]  /*04e0*/  VIADD R9, R7, 0xffffffff ;  /* 0xffffffff07097836 */ /* 0x000fe40000000000 */
[----:B------:R-:W-:Y:S01]  /*04f0*/  @P4 IMAD.MOV.U32 R0, RZ, RZ, R4 ;  /* 0x000000ffff004224 */ /* 0x000fe200078e0004 */
[----:B-1----:R-:W-:Y:S02]  /*0500*/  @!UP0 ULEA UR6, UR7, UR6, 0x18 ;  /* 0x0000000607068291 */ /* 0x002fe4000f8ec03f */
[----:B------:R-:W-:Y:S01]  /*0510*/  ISETP.GE.U32.AND P1, PT, R9, 0x2, PT ;  /* 0x000000020900780c */ /* 0x000fe20003f26070 */
[----:B------:R-:W-:Y:S01]  /*0520*/  VOTEU.ALL UP0, P0 ;  /* 0x00000000003f7886 */ /* 0x000fe20000000000 */
[----:B------:R-:W-:Y:S01]  /*0530*/  ISETP.NE.AND P0, PT, R3, 0x3, PT ;  /* 0x000000030300780c */ /* 0x000fe20003f05270 */
[----:B------:R-:W-:-:S03]  /*0540*/  @P4 IMAD.IADD R5, R5, 0x1, R13 ;  /* 0x0000000105054824 */ /* 0x000fc600078e020d */
[----:B------:R-:W-:-:S04]  /*0550*/  ISETP.EQ.OR P0, PT, R3, RZ, !P0 ;  /* 0x000000ff0300720c */ /* 0x000fc80004702670 */
[----:B------:R-:W-:Y:S01]  /*0560*/  ISETP.EQ.AND P0, PT, R7, RZ, P0 ;  /* 0x000000ff0700720c */ /* 0x000fe20000702270 */
[----:B------:R-:W-:Y:S01]  /*0570*/  IMAD.MOV.U32 R7, RZ, RZ, RZ ;  /* 0x000000ffff077224 */ /* 0x000fe200078e00ff */
[----:B------:R-:W0:Y:S02]  /*0580*/  FENCE.VIEW.ASYNC.S ;  /* 0x00000000000073c6 */ /* 0x000e240000000000 */
[----:B0-----:R0:W3:Y:S01]  /*0590*/  @!UP0 SYNCS.EXCH.64 URZ, [UR6+0x80], UR4 ;  /* 0x00008004063f85b2 */ /* 0x0010e20008000100 */
[----:B------:R-:W-:Y:S01]  /*05a0*/  SEL R4, RZ, 0x1, !P0 ;  /* 0x00000001ff047807 */ /* 0x000fe20004000000 */
[----:B--2---:R-:W-:-:S03]  /*05b0*/  @!P4 IMAD.WIDE.U32 R10, R11, R8, R6 ;  /* 0x000000080b0ac225 */ /* 0x004fc600078e0006 */
[----:B------:R-:W-:Y:S01]  /*05c0*/  SEL R4, R4, 0x2, P1 ;  /* 0x0000000204047807 */ /* 0x000fe20000800000 */
[----:B------:R-:W-:Y:S02]  /*05d0*/  @!P4 IMAD.MOV.U32 R0, RZ, RZ, R10 ;  /* 0x000000ffff00c224 */ /* 0x000fe400078e000a */
[----:B------:R-:W-:Y:S01]  /*05e0*/  @!P4 IMAD.MOV.U32 R5, RZ, RZ, R11 ;  /* 0x000000ffff05c224 */ /* 0x000fe200078e000b */
[----:B------:R0:W3:Y:S01]  /*05f0*/  @!UP1 SYNCS.EXCH.64 URZ, [UR6+0x88], UR4 ;  /* 0x00008804063f95b2 */ /* 0x0000e20008000100 */
[----:B------:R-:W-:Y:S01]  /*0600*/  NOP ;  /* 0x0000000000007918 */ /* 0x000fe20000000000 */
[----:B---34-:R-:W-:Y:S06]  /*0610*/  BAR.SYNC.DEFER_BLOCKING 0x0 ;  /* 0x0000000000007b1d */ /* 0x018fec0000010000 */
[----:B------:R-:W-:Y:S05]  /*0620*/  @!P2 BRA `(.L_x_3) ;  /* 0x0000004c0030a947 */ /* 0x000fea0003800000 */
[----:B------:R-:W-:-:S13]  /*0630*/  ISETP.GT.U32.AND P0, PT, R9, 0x1, PT ;  /* 0x000000010900780c */ /* 0x000fda0003f04070 */
[----:B0-----:R-:W-:Y:S05]  /*0640*/  @P0 EXIT ;  /* 0x000000000000094d */ /* 0x001fea0003800000 */
[----:B------:R-:W-:Y:S01]  /*0650*/  ULDC.64 UR4, c[0x0][0x650] ;  /* 0x0001940000047ab9 */ /* 0x000fe20000000a00 */
[----:B------:R-:W-:Y:S01]  /*0660*/  PRMT R9, RZ, 0x7610, R9 ;  /* 0x00007610ff097816 */ /* 0x000fe20000000009 */
[----:B------:R-:W-:Y:S01]  /*0670*/  IMAD.MOV.U32 R16, RZ, RZ, -0x1 ;  /* 0xffffffffff107424 */ /* 0x000fe200078e00ff */
[----:B------:R-:W-:Y:S01]  /*0680*/  ISETP.GE.U32.AND P0, PT, R0, UR4, PT ;  /* 0x0000000400007c0c */ /* 0x000fe2000bf06070 */
[----:B------:R-:W-:Y:S02]  /*0690*/  IMAD.MOV.U32 R12, RZ, RZ, -0x1 ;  /* 0xffffffffff0c7424 */ /* 0x000fe400078e00ff */
[----:B------:R-:W-:Y:S01]  /*06a0*/  IMAD.MOV.U32 R69, RZ, RZ, -0x1 ;  /* 0xffffffffff457424 */ /* 0x000fe200078e00ff */
[----:B------:R-:W-:-:S13]  /*06b0*/  ISETP.GE.U32.AND.EX P0, PT, R5, UR5, PT, P0 ;  /* 0x0000000505007c0c */ /* 0x000fda000bf06100 */
[----:B------:R-:W-:Y:S05]  /*06c0*/  @P0 BRA `(.L_x_4) ;  /* 0x0000000400600947 */ /* 0x000fea0003800000 */
[----:B------:R-:W0:Y:S01]  /*06d0*/  LDC.64 R16, c[0x0][0x628] ;  /* 0x00018a00ff107b82 */ /* 0x000e220000000a00 */
[----:B------:R-:W-:Y:S02]  /*06e0*/  IMAD.MOV.U32 R10, RZ, RZ, R0 ;  /* 0x000000ffff0a7224 */ /* 0x000fe400078e0000 */
[----:B------:R-:W-:-:S05]  /*06f0*/  IMAD.MOV.U32 R11, RZ, RZ, R5 ;  /* 0x000000ffff0b7224 */ /* 0x000fca00078e0005 */
[----:B------:R-:W1:Y:S08]  /*0700*/  LDC R18, c[0x0][0x630] ;  /* 0x00018c00ff127b82 */ /* 0x000e700000000800 */
[----:B------:R-:W2:Y:S01]  /*0710*/  LDC.64 R20, c[0x0][0x620] ;  /* 0x00018800ff147b82 */ /* 0x000ea20000000a00 */
[----:B0-----:R-:W-:-:S04]  /*0720*/  ISETP.NE.U32.AND P0, PT, R16, RZ, PT ;  /* 0x000000ff1000720c */ /* 0x001fc80003f05070 */
[----:B------:R-:W-:-:S13]  /*0730*/  ISETP.NE.AND.EX P0, PT, R17, RZ, PT, P0 ;  /* 0x000000ff1100720c */ /* 0x000fda0003f05300 */
[----:B-12---:R-:W-:Y:S05]  /*0740*/  @!P0 BRA `(.L_x_5) ;  /* 0x0000000000288947 */ /* 0x006fea0003800000 */
[----:B------:R-:W0:Y:S02]  /*0750*/  LDC R3, c[0x0][0x634] ;  /* 0x00018d00ff037b82 */ /* 0x000e240000000800 */
[----:B0-----:R-:W-:-:S05]  /*0760*/  IADD3 R3, P0, R0, R3, RZ ;  /* 0x0000000300037210 */ /* 0x001fca0007f1e0ff */
[----:B------:R-:W-:-:S04]  /*0770*/  IMAD.X R9, RZ, RZ, R5, P0 ;  /* 0x000000ffff097224 */ /* 0x000fc800000e0605 */
[----:B------:R-:W-:-:S04]  /*0780*/  IMAD.WIDE.U32 R10, R9, R16, RZ ;  /* 0x00000010090a7225 */ /* 0x000fc800078e00ff */
[----:B------:R-:W-:-:S04]  /*0790*/  IMAD.WIDE.U32 R12, P0, R3, R17, R10 ;  /* 0x00000011030c7225 */ /* 0x000fc8000780000a */
[----:B------:R-:W-:-:S04]  /*07a0*/  IMAD.WIDE.U32 R10, R3, R16, RZ ;  /* 0x00000010030a7225 */ /* 0x000fc800078e00ff */
[----:B------:R-:W-:Y:S01]  /*07b0*/  IMAD.X R15, RZ, RZ, RZ, P0 ;  /* 0x000000ffff0f7224 */ /* 0x000fe200000e06ff */
[----:B------:R-:W-:Y:S01]  /*07c0*/  IADD3 RZ, P0, R11, R12, RZ ;  /* 0x0000000c0bff7210 */ /* 0x000fe20007f1e0ff */
[----:B------:R-:W-:-:S04]  /*07d0*/  IMAD.MOV.U32 R14, RZ, RZ, R13 ;  /* 0x000000ffff0e7224 */ /* 0x000fc800078e000d */
[----:B------:R-:W-:-:S08]  /*07e0*/  IMAD.WIDE.U32.X R10, R9, R17, R14, P0 ;  /* 0x00000011090a7225 */ /* 0x000fd000000e040e */
.L_x_5:
[-CC-:B------:R-:W-:Y:S01]  /*07f0*/  SHF.R.U64 R69, R10, R18.reuse, R11.reuse ;  /* 0x000000120a457219 */ /* 0x180fe2000000120b */
[----:B------:R-:W0:Y:S01]  /*0800*/  LDC.64 R22, c[0x0][0x640] ;  /* 0x00019000ff167b82 */ /* 0x000e220000000a00 */
[----:B------:R-:W-:Y:S01]  /*0810*/  SHF.R.U32.HI R7, RZ, R18, R11 ;  /* 0x00000012ff077219 */ /* 0x000fe2000001160b */
[----:B------:R-:W-:Y:S01]  /*0820*/  ULDC UR4, c[0x0][0x150] ;  /* 0x0000540000047ab9 */ /* 0x000fe20000000800 */
[----:B------:R-:W-:Y:S01]  /*0830*/  IADD3 R9, P0, RZ, -R69, RZ ;  /* 0x80000045ff097210 */ /* 0x000fe20007f1e0ff */
[----:B------:R-:W-:Y:S01]  /*0840*/  IMAD.MOV.U32 R10, RZ, RZ, R0 ;  /* 0x000000ffff0a7224 */ /* 0x000fe200078e0000 */
[----:B------:R-:W-:Y:S01]  /*0850*/  I2FP.F32.U32 R3, R6 ;  /* 0x0000000600037245 */ /* 0x000fe20000201000 */
[----:B------:R-:W-:Y:S02]  /*0860*/  IMAD.MOV.U32 R11, RZ, RZ, R5 ;  /* 0x000000ffff0b7224 */ /* 0x000fe400078e0005 */
[----:B------:R-:W1:Y:S01]  /*0870*/  LDC R14, c[0x0][0x618] ;  /* 0x00018600ff0e7b82 */ /* 0x000e620000000800 */
[----:B------:R-:W-:-:S02]  /*0880*/  IMAD.X R13, RZ, RZ, ~R7, P0 ;  /* 0x000000ffff0d7224 */ /* 0x000fc400000e0e07 */
[----:B------:R-:W-:Y:S01]  /*0890*/  FMUL R3, R3, UR4 ;  /* 0x0000000403037c20 */ /* 0x000fe20008400000 */
[----:B------:R-:W-:Y:S01]  /*08a0*/  IMAD.WIDE.U32 R10, R9, R20, R10 ;  /* 0x00000014090a7225 */ /* 0x000fe200078e000a */
[----:B------:R-:W-:-:S03]  /*08b0*/  ULDC UR4, c[0x0][0x154] ;  /* 0x0000550000047ab9 */ /* 0x000fc60000000800 */
[----:B------:R-:W-:Y:S01]  /*08c0*/  IMAD R12, R13, R20, RZ ;  /* 0x000000140d0c7224 */ /* 0x000fe200078e02ff */
[----:B------:R-:W2:Y:S01]  /*08d0*/  LDC R7, c[0x0][0x144] ;  /* 0x00005100ff077b82 */ /* 0x000ea20000000800 */
[----:B------:R-:W3:Y:S01]  /*08e0*/  F2I.U32.TRUNC.NTZ R3, R3 ;  /* 0x0000000300037305 */ /* 0x000ee2000020f000 */
[----:B------:R-:W-:Y:S02]  /*08f0*/  IMAD.MOV.U32 R13, RZ, RZ, -0x1 ;  /* 0xffffffffff0d7424 */ /* 0x000fe400078e00ff */
[----:B------:R-:W-:-:S04]  /*0900*/  IMAD R9, R9, R21, R12 ;  /* 0x0000001509097224 */ /* 0x000fc800078e020c */
[----:B------:R-:W4:Y:S01]  /*0910*/  LDC R18, c[0x0][0x608] ;  /* 0x00018200ff127b82 */ /* 0x000f220000000800 */
[----:B------:R-:W-:Y:S01]  /*0920*/  IMAD.IADD R11, R11, 0x1, R9 ;  /* 0x000000010b0b7824 */ /* 0x000fe200078e0209 */
[----:B0-----:R-:W-:Y:S02]  /*0930*/  ISETP.NE.U32.AND P0, PT, R22, RZ, PT ;  /* 0x000000ff1600720c */ /* 0x001fe40003f05070 */
[----:B------:R-:W-:Y:S02]  /*0940*/  I2FP.F32.U32 R9, R8 ;  /* 0x0000000800097245 */ /* 0x000fe40000201000 */
[----:B------:R-:W-:Y:S02]  /*0950*/  ISETP.NE.AND.EX P0, PT, R23, RZ, PT, P0 ;  /* 0x000000ff1700720c */ /* 0x000fe40003f05300 */
[----:B------:R-:W0:Y:S01]  /*0960*/  LDC R12, c[0x0][0x658] ;  /* 0x00019600ff0c7b82 */ /* 0x000e220000000800 */
[-C--:B-1----:R-:W-:Y:S01]  /*0970*/  SHF.R.U64 R16, R10, R14.reuse, R11 ;  /* 0x0000000e0a107219 */ /* 0x082fe2000000120b */
[----:B---3--:R-:W-:Y:S01]  /*0980*/  IMAD.MOV R10, RZ, RZ, -R3 ;  /* 0x000000ffff0a7224 */ /* 0x008fe200078e0a03 */
[----:B------:R-:W-:-:S05]  /*0990*/  SHF.R.U32.HI R11, RZ, R14, R11 ;  /* 0x0000000eff0b7219 */ /* 0x000fca000001160b */
[----:B------:R-:W1:Y:S01]  /*09a0*/  LDC R17, c[0x0][0x148] ;  /* 0x00005200ff117b82 */ /* 0x000e620000000800 */
[----:B--2---:R-:W-:Y:S02]  /*09b0*/  IMAD R3, R7, R10, R6 ;  /* 0x0000000a07037224 */ /* 0x004fe400078e0206 */
[----:B------:R-:W-:-:S04]  /*09c0*/  FMUL R7, R9, UR4 ;  /* 0x0000000409077c20 */ /* 0x000fc80008400000 */
[----:B------:R2:W3:Y:S01]  /*09d0*/  F2I.U32.TRUNC.NTZ R15, R7 ;  /* 0x00000007000f7305 */ /* 0x0004e2000020f000 */
[----:B------:R-:W1:Y:S01]  /*09e0*/  LDC R21, c[0x0][0x600] ;  /* 0x00018000ff157b82 */ /* 0x000e620000000800 */
[-CC-:B----4-:R-:W-:Y:S02]  /*09f0*/  SHF.R.U64 R27, R16, R18.reuse, R11.reuse ;  /* 0x00000012101b7219 */ /* 0x190fe4000000120b */
[----:B------:R-:W-:Y:S01]  /*0a00*/  SHF.R.U32.HI R9, RZ, R18, R11 ;  /* 0x00000012ff097219 */ /* 0x000fe2000001160b */
[----:B------:R-:W-:-:S04]  /*0a10*/  IMAD.MOV.U32 R11, RZ, RZ, 0x1 ;  /* 0x00000001ff0b7424 */ /* 0x000fc800078e00ff */
[----:B------:R-:W4:Y:S01]  /*0a20*/  LDC R20, c[0x0][0x648] ;  /* 0x00019200ff147b82 */ /* 0x000f220000000800 */
[-C--:B0-----:R-:W-:Y:S02]  /*0a30*/  SHF.L.U32 R6, R13, R12.reuse, RZ ;  /* 0x0000000c0d067219 */ /* 0x081fe400000006ff */
[-CC-:B------:R-:W-:Y:S02]  /*0a40*/  SHF.R.U64 R18, R27, R12.reuse, R9.reuse ;  /* 0x0000000c1b127219 */ /* 0x180fe40000001209 */
[----:B------:R-:W-:Y:S02]  /*0a50*/  SHF.R.U32.HI R19, RZ, R12, R9 ;  /* 0x0000000cff137219 */ /* 0x000fe40000011609 */
[----:B------:R-:W-:Y:S01]  /*0a60*/  LOP3.LUT R14, RZ, R6, RZ, 0x33, !PT ;  /* 0x00000006ff0e7212 */ /* 0x000fe200078e33ff */
[----:B------:R-:W0:Y:S01]  /*0a70*/  LDC R25, c[0x0][0x638] ;  /* 0x00018e00ff197b82 */ /* 0x000e220000000800 */
[----:B------:R-:W-:Y:S01]  /*0a80*/  SHF.L.U32 R9, R11, R12, RZ ;  /* 0x0000000c0b097219 */ /* 0x000fe200000006ff */
[----:B------:R-:W-:-:S02]  /*0a90*/  IMAD.MOV.U32 R6, RZ, RZ, R18 ;  /* 0x000000ffff067224 */ /* 0x000fc400078e0012 */
[----:B--2---:R-:W-:-:S04]  /*0aa0*/  IMAD.MOV.U32 R7, RZ, RZ, R19 ;  /* 0x000000ffff077224 */ /* 0x004fc800078e0013 */
[----:B------:R-:W2:Y:S01]  /*0ab0*/  LDC R24, c[0x0][0x610] ;  /* 0x00018400ff187b82 */ /* 0x000ea20000000800 */
[----:B---3--:R-:W-:Y:S05]  /*0ac0*/  @!P0 BRA `(.L_x_6) ;  /* 0x0000000000288947 */ /* 0x008fea0003800000 */
[----:B------:R-:W3:Y:S02]  /*0ad0*/  LDC R13, c[0x0][0x64c] ;  /* 0x00019300ff0d7b82 */ /* 0x000ee40000000800 */
[----:B---3--:R-:W-:-:S05]  /*0ae0*/  IADD3 R13, P0, R18, R13, RZ ;  /* 0x0000000d120d7210 */ /* 0x008fca0007f1e0ff */
        /* <DEDUP_REMOVED lines=8> */
.L_x_6:
[----:B----4-:R-:W-:Y:S01]  /*0b70*/  SHF.R.U64 R6, R6, R20, R7 ;  /* 0x0000001406067219 */ /* 0x010fe20000001207 */
[----:B-1----:R-:W-:Y:S01]  /*0b80*/  VIADD R7, R21, 0xffffffff ;  /* 0xffffffff15077836 */ /* 0x002fe20000000000 */
[----:B------:R-:W-:Y:S01]  /*0b90*/  LOP3.LUT R14, R27, R14, RZ, 0xc0, !PT ;  /* 0x0000000e1b0e7212 */ /* 0x000fe200078ec0ff */
[----:B------:R-:W-:Y:S02]  /*0ba0*/  IMAD.MOV R15, RZ, RZ, -R15 ;  /* 0x000000ffff0f7224 */ /* 0x000fe400078e0a0f */
[----:B------:R-:W-:Y:S01]  /*0bb0*/  IMAD.MOV R10, RZ, RZ, -R6 ;  /* 0x000000ffff0a7224 */ /* 0x000fe200078e0a06 */
[----:B------:R-:W-:Y:S01]  /*0bc0*/  LOP3.LUT R7, R16, R7, RZ, 0xc0, !PT ;  /* 0x0000000710077212 */ /* 0x000fe200078ec0ff */
[----:B------:R-:W-:Y:S02]  /*0bd0*/  IMAD R14, R9, R6, R14 ;  /* 0x00000006090e7224 */ /* 0x000fe400078e020e */
[----:B------:R-:W-:Y:S02]  /*0be0*/  @P4 IMAD R3, R17, R15, R8 ;  /* 0x0000000f11034224 */ /* 0x000fe400078e0208 */
[----:B0-----:R-:W-:-:S02]  /*0bf0*/  IMAD R6, R10, R25, R18 ;  /* 0x000000190a067224 */ /* 0x001fc400078e0212 */
[----:B--2---:R-:W-:Y:S02]  /*0c00*/  IMAD R3, R14, R24, R3 ;  /* 0x000000180e037224 */ /* 0x004fe400078e0203 */
[----:B------:R-:W-:Y:S02]  /*0c10*/  IMAD R6, R6, R21, R7 ;  /* 0x0000001506067224 */ /* 0x000fe400078e0207 */
[----:B------:R-:W-:-:S03]  /*0c20*/  IMAD.MOV.U32 R9, RZ, RZ, 0x1 ;  /* 0x00000001ff097424 */ /* 0x000fc600078e00ff */
[----:B------:R-:W-:Y:S02]  /*0c30*/  SEL R12, R6, R3, !P4 ;  /* 0x00000003060c7207 */ /* 0x000fe40006000000 */
[----:B------:R-:W-:-:S07]  /*0c40*/  SEL R16, R3, R6, !P4 ;  /* 0x0000000603107207 */ /* 0x000fce0006000000 */
.L_x_4:
[----:B------:R-:W-:-:S08]  /*0c50*/  NOP ;  /* 0x0000000000007918 */ /* 0x000fd00000000000 */
[----:B------:R-:W0:Y:S02]  /*0c60*/  USETMAXREG.TRY_ALLOC.CTAPOOL UP0, 0xe8 ;  /* 0x000000e8000079c8 */ /* 0x000e240008000600 */
[----:B0-----:R-:W-:-:S13]  /*0c70*/  PLOP3.LUT P0, PT, PT, PT, UP0, 0x80, 0x0 ;  /* 0x000000000000781c */ /* 0x001fda0003f0f008 */
[----:B------:R-:W-:Y:S05]  /*0c80*/  @!P0 BRA `(.L_x_4) ;  /* 0xfffffffc00f08947 */ /* 0x000fea000383ffff */
[----:B------:R-:W-:Y:S01]  /*0c90*/  ULDC.64 UR4, c[0x0][0x598] ;  /* 0x0001660000047ab9 */ /* 0x000fe20000000a00 */
[----:B------:R-:W-:Y:S01]  /*0ca0*/  ULDC.64 UR16, c[0x0][0x208] ;  /* 0x0000820000107ab9 */ /* 0x000fe20000000a00 */
[----:B------:R-:W-:-:S04]  /*0cb0*/  ISETP.NE.U32.AND P0, PT, RZ, UR4, PT ;  /* 0x00000004ff007c0c */ /* 0x000fc8000bf05070 */
[----:B------:R-:W-:-:S13]  /*0cc0*/  ISETP.NE.AND.EX P0, PT, RZ, UR5, PT, P0 ;  /* 0x00000005ff007c0c */ /* 0x000fda000bf05300 */
[----:B------:R-:W-:Y:S05]  /*0cd0*/  @!P0 BRA `(.L_x_7) ;  /* 0x00000000001c8947 */ /* 0x000fea0003800000 */
[----:B------:R-:W0:Y:S02]  /*0ce0*/  LDC.64 R6, c[0x0][0x598] ;  /* 0x00016600ff067b82 */ /* 0x000e240000000a00 */
[----:B0-----:R-:W2:Y:S02]  /*0cf0*/  LDG.E.64 R6, desc[UR16][R6.64] ;  /* 0x0000001006067981 */ /* 0x001ea4000c1e1b00 */
[----:B--2---:R-:W-:-:S04]  /*0d00*/  ISETP.NE.U32.AND P0, PT, R6, RZ, PT ;  /* 0x000000ff0600720c */ /* 0x004fc80003f05070 */
[----:B------:R-:W-:-:S13]  /*0d10*/  ISETP.NE.AND.EX P0, PT, R7, RZ, PT, P0 ;  /* 0x000000ff0700720c */ /* 0x000fda0003f05300 */
[----:B------:R-:W-:Y:S05]  /*0d20*/  @!P0 BRA `(.L_x_7) ;  /* 0x0000000000088947 */ /* 0x000fea0003800000 */
[----:B------:R0:W5:Y:S01]  /*0d30*/  LD.E R3, desc[UR16][R6.64] ;  /* 0x0000001006037980 */ /* 0x000162000c101900 */
[----:B------:R-:W-:Y:S05]  /*0d40*/  BRA `(.L_x_8) ;  /* 0x0000000000207947 */ /* 0x000fea0003800000 */
.L_x_7:
[----:B------:R-:W-:Y:S02]  /*0d50*/  ULDC.64 UR4, c[0x0][0x588] ;  /* 0x0001620000047ab9 */ /* 0x000fe40000000a00 */
[----:B------:R-:W-:-:S04]  /*0d60*/  ISETP.NE.U32.AND P0, PT, RZ, UR4, PT ;  /* 0x00000004ff007c0c */ /* 0x000fc8000bf05070 */
[----:B------:R-:W-:-:S13]  /*0d70*/  ISETP.NE.AND.EX P0, PT, RZ, UR5, PT, P0 ;  /* 0x00000005ff007c0c */ /* 0x000fda000bf05300 */
[----:B------:R-:W-:Y:S05]  /*0d80*/  @!P0 BRA `(.L_x_9) ;  /* 0x00000000000c8947 */ /* 0x000fea0003800000 */
[----:B------:R-:W0:Y:S02]  /*0d90*/  LDC.64 R6, c[0x0][0x588] ;  /* 0x00016200ff067b82 */ /* 0x000e240000000a00 */
[----:B0-----:R1:W5:Y:S01]  /*0da0*/  LDG.E R3, desc[UR16][R6.64] ;  /* 0x0000001006037981 */ /* 0x001362000c1e1900 */
[----:B------:R-:W-:Y:S05]  /*0db0*/  BRA `(.L_x_8) ;  /* 0x0000000000047947 */ /* 0x000fea0003800000 */
.L_x_9:
[----:B------:R-:W2:Y:S02]  /*0dc0*/  LDC R3, c[0x0][0x580] ;  /* 0x00016000ff037b82 */ /* 0x000ea40000000800 */
.L_x_8:
[----:B------:R-:W-:Y:S02]  /*0dd0*/  ULDC.64 UR4, c[0x0][0x5a0] ;  /* 0x0001680000047ab9 */ /* 0x000fe40000000a00 */
[----:B------:R-:W-:-:S04]  /*0de0*/  ISETP.NE.U32.AND P0, PT, RZ, UR4, PT ;  /* 0x00000004ff007c0c */ /* 0x000fc8000bf05070 */
[----:B------:R-:W-:-:S13]  /*0df0*/  ISETP.NE.AND.EX P0, PT, RZ, UR5, PT, P0 ;  /* 0x00000005ff007c0c */ /* 0x000fda000bf05300 */
[----:B------:R-:W-:Y:S05]  /*0e00*/  @!P0 BRA `(.L_x_10) ;  /* 0x00000000001c8947 */ /* 0x000fea0003800000 */
[----:B01----:R-:W0:Y:S02]  /*0e10*/  LDC.64 R6, c[0x0][0x5a0] ;  /* 0x00016800ff067b82 */ /* 0x003e240000000a00 */
[----:B0-----:R-:W3:Y:S02]  /*0e20*/  LDG.E.64 R6, desc[UR16][R6.64] ;  /* 0x0000001006067981 */ /* 0x001ee4000c1e1b00 */
[----:B---3--:R-:W-:-:S04]  /*0e30*/  ISETP.NE.U32.AND P0, PT, R6, RZ, PT ;  /* 0x000000ff0600720c */ /* 0x008fc80003f05070 */
[----:B------:R-:W-:-:S13]  /*0e40*/  ISETP.NE.AND.EX P0, PT, R7, RZ, PT, P0 ;  /* 0x000000ff0700720c */ /* 0x000fda0003f05300 */
[----:B------:R-:W-:Y:S05]  /*0e50*/  @!P0 BRA `(.L_x_10) ;  /* 0x0000000000088947 */ /* 0x000fea0003800000 */
[----:B------:R0:W5:Y:S01]  /*0e60*/  LD.E R10, desc[UR16][R6.64] ;  /* 0x00000010060a7980 */ /* 0x000162000c101900 */
[----:B------:R-:W-:Y:S05]  /*0e70*/  BRA `(.L_x_11) ;  /* 0x0000000000207947 */ /* 0x000fea0003800000 */
.L_x_10:
[----:B------:R-:W-:Y:S02]  /*0e80*/  ULDC.64 UR4, c[0x0][0x590] ;  /* 0x0001640000047ab9 */ /* 0x000fe40000000a00 */
[----:B------:R-:W-:-:S04]  /*0e90*/  ISETP.NE.U32.AND P0, PT, RZ, UR4, PT ;  /* 0x00000004ff007c0c */ /* 0x000fc8000bf05070 */
[----:B------:R-:W-:-:S13]  /*0ea0*/  ISETP.NE.AND.EX P0, PT, RZ, UR5, PT, P0 ;  /* 0x00000005ff007c0c */ /* 0x000fda000bf05300 */
[----:B------:R-:W-:Y:S05]  /*0eb0*/  @!P0 BRA `(.L_x_12) ;  /* 0x00000000000c8947 */ /* 0x000fea0003800000 */
[----:B------:R-:W3:Y:S02]  /*0ec0*/  LDC.64 R10, c[0x0][0x590] ;  /* 0x00016400ff0a7b82 */ /* 0x000ee40000000a00 */
[----:B---3--:R3:W5:Y:S01]  /*0ed0*/  LDG.E R10, desc[UR16][R10.64] ;  /* 0x000000100a0a7981 */ /* 0x008762000c1e1900 */
[----:B------:R-:W-:Y:S05]  /*0ee0*/  BRA `(.L_x_11) ;  /* 0x0000000000047947 */ /* 0x000fea0003800000 */
.L_x_12:
[----:B------:R-:W4:Y:S02]  /*0ef0*/  LDC R10, c[0x0][0x584] ;  /* 0x00016100ff0a7b82 */ /* 0x000f240000000800 */
.L_x_11:
[----:B------:R-:W-:-:S13]  /*0f00*/  LOP3.LUT P0, RZ, R9, 0xff, RZ, 0xc0, !PT ;  /* 0x000000ff09ff7812 */ /* 0x000fda000780c0ff */
[----:B------:R-:W-:Y:S05]  /*0f10*/  @!P0 EXIT ;  /* 0x000000000000894d */ /* 0x000fea0003800000 */
[----:B------:R-:W-:Y:S01]  /*0f20*/  ULDC UR4, c[0x0][0x28c] ;  /* 0x0000a30000047ab9 */ /* 0x000fe20000000800 */
[----:B------:R-:W-:Y:S01]  /*0f30*/  LOP3.LUT R80, R4, 0x1, RZ, 0xfc, !PT ;  /* 0x0000000104507812 */ /* 0x000fe200078efcff */
[----:B------:R-:W-:-:S04]  /*0f40*/  UIADD3 UR4, UR4, 0x3f, URZ ;  /* 0x0000003f04047890 */ /* 0x000fc8000fffe03f */
[----:B------:R-:W-:-:S04]  /*0f50*/  USHF.R.S32.HI UR5, URZ, 0x1f, UR4 ;  /* 0x0000001f3f057899 */ /* 0x000fc80008011404 */
[----:B------:R-:W-:-:S03]  /*0f60*/  ULEA.HI UR5, UR5, UR4, URZ, 0x6 ;  /* 0x0000000405057291 */ /* 0x000fc6000f8f303f */
[----:B------:R-:W-:Y:S01]  /*0f70*/  UMOV UR4, URZ ;  /* 0x0000003f00047c82 */ /* 0x000fe20008000000 */
[----:B------:R-:W-:-:S03]  /*0f80*/  USHF.R.S32.HI UR9, URZ, 0x6, UR5 ;  /* 0x000000063f097899 */ /* 0x000fc60008011405 */
[----:B------:R-:W-:-:S09]  /*0f90*/  UMOV UR5, URZ ;  /* 0x0000003f00057c82 */ /* 0x000fd20008000000 */
.L_x_101:
[----:B01----:R-:W-:Y:S01]  /*0fa0*/  LOP3.LUT R6, R2, 0x80, RZ, 0xc0, !PT ;  /* 0x0000008002067812 */ /* 0x003fe200078ec0ff */
[----:B------:R-:W0:Y:S01]  /*0fb0*/  S2UR UR13, SR_CgaCtaId ;  /* 0x00000000000d79c3 */ /* 0x000e220000008800 */
[----:B------:R-:W-:Y:S01]  /*0fc0*/  UMOV UR12, 0x400 ;  /* 0x00000400000c7882 */ /* 0x000fe20000000000 */
[----:B------:R-:W-:Y:S01]  /*0fd0*/  UMOV UR6, URZ ;  /* 0x0000003f00067c82 */ /* 0x000fe20008000000 */
[----:B------:R-:W-:Y:S01]  /*0fe0*/  SHF.R.U32.HI R6, RZ, 0x7, R6 ;  /* 0x00000007ff067819 */ /* 0x000fe20000011606 */
[----:B------:R-:W-:Y:S01]  /*0ff0*/  UMOV UR7, URZ ;  /* 0x0000003f00077c82 */ /* 0x000fe20008000000 */
[----:B------:R-:W-:Y:S01]  /*1000*/  UMOV UR18, UR5 ;  /* 0x0000000500127c82 */ /* 0x000fe20008000000 */
[----:B------:R-:W-:Y:S01]  /*1010*/  CS2R R14, SRZ ;  /* 0x00000000000e7805 */ /* 0x000fe2000001ff00 */
[----:B---3--:R-:W-:Y:S01]  /*1020*/  IMAD.MOV.U32 R11, RZ, RZ, RZ ;  /* 0x000000ffff0b7224 */ /* 0x008fe200078e00ff */
[----:B------:R-:W1:Y:S01]  /*1030*/  LDC R7, c[0x0][0x28c] ;  /* 0x0000a300ff077b82 */ /* 0x000e620000000800 */
[----:B------:R-:W3:Y:S01]  /*1040*/  SHFL.IDX PT, R6, R6, RZ, 0x1f ;  /* 0x00001fff06067589 */ /* 0x000ee200000e0000 */
[----:B------:R-:W-:-:S02]  /*1050*/  CS2R R18, SRZ ;  /* 0x0000000000127805 */ /* 0x000fc4000001ff00 */
[----:B------:R-:W-:Y:S02]  /*1060*/  CS2R R20, SRZ ;  /* 0x0000000000147805 */ /* 0x000fe4000001ff00 */
[----:B------:R-:W-:Y:S02]  /*1070*/  CS2R R22, SRZ ;  /* 0x0000000000167805 */ /* 0x000fe4000001ff00 */
[----:B------:R-:W-:Y:S02]  /*1080*/  CS2R R56, SRZ ;  /* 0x0000000000387805 */ /* 0x000fe4000001ff00 */
[----:B------:R-:W-:Y:S02]  /*1090*/  CS2R R58, SRZ ;  /* 0x00000000003a7805 */ /* 0x000fe4000001ff00 */
[----:B------:R-:W-:Y:S02]  /*10a0*/  CS2R R60, SRZ ;  /* 0x00000000003c7805 */ /* 0x000fe4000001ff00 */
[----:B------:R-:W-:-:S02]  /*10b0*/  CS2R R62, SRZ ;  /* 0x00000000003e7805 */ /* 0x000fc4000001ff00 */
[----:B------:R-:W-:Y:S02]  /*10c0*/  CS2R R64, SRZ ;  /* 0x0000000000407805 */ /* 0x000fe4000001ff00 */
[----:B------:R-:W-:Y:S01]  /*10d0*/  CS2R R66, SRZ ;  /* 0x0000000000427805 */ /* 0x000fe2000001ff00 */
[----:B------:R-:W-:Y:S01]  /*10e0*/  IMAD.MOV.U32 R68, RZ, RZ, RZ ;  /* 0x000000ffff447224 */ /* 0x000fe200078e00ff */
[----:B------:R-:W-:Y:S02]  /*10f0*/  CS2R R70, SRZ ;  /* 0x0000000000467805 */ /* 0x000fe4000001ff00 */
[----:B------:R-:W-:Y:S02]  /*1100*/  CS2R R72, SRZ ;  /* 0x0000000000487805 */ /* 0x000fe4000001ff00 */
[----:B------:R-:W-:Y:S02]  /*1110*/  CS2R R74, SRZ ;  /* 0x00000000004a7805 */ /* 0x000fe4000001ff00 */
[----:B------:R-:W-:-:S02]  /*1120*/  CS2R R76, SRZ ;  /* 0x00000000004c7805 */ /* 0x000fc4000001ff00 */
[----:B------:R-:W-:Y:S01]  /*1130*/  CS2R R78, SRZ ;  /* 0x00000000004e7805 */ /* 0x000fe2000001ff00 */
[----:B------:R-:W-:Y:S01]  /*1140*/  IMAD.U32 R9, RZ, RZ, UR4 ;  /* 0x00000004ff097e24 */ /* 0x000fe2000f8e00ff */
[----:B------:R-:W-:Y:S02]  /*1150*/  CS2R R24, SRZ ;  /* 0x0000000000187805 */ /* 0x000fe4000001ff00 */
[----:B------:R-:W-:Y:S02]  /*1160*/  CS2R R26, SRZ ;  /* 0x00000000001a7805 */ /* 0x000fe4000001ff00 */
[----:B------:R-:W-:Y:S02]  /*1170*/  CS2R R28, SRZ ;  /* 0x00000000001c7805 */ /* 0x000fe4000001ff00 */
[----:B------:R-:W-:Y:S02]  /*1180*/  CS2R R30, SRZ ;  /* 0x00000000001e7805 */ /* 0x000fe4000001ff00 */
[----:B------:R-:W-:-:S02]  /*1190*/  CS2R R32, SRZ ;  /* 0x0000000000207805 */ /* 0x000fc4000001ff00 */
[----:B------:R-:W-:Y:S02]  /*11a0*/  CS2R R34, SRZ ;  /* 0x0000000000227805 */ /* 0x000fe4000001ff00 */
[----:B-1----:R-:W-:Y:S02]  /*11b0*/  ISETP.GE.AND P0, PT, R7, 0x1, PT ;  /* 0x000000010700780c */ /* 0x002fe40003f06270 */
[----:B------:R-:W-:Y:S02]  /*11c0*/  CS2R R36, SRZ ;  /* 0x0000000000247805 */ /* 0x000fe4000001ff00 */
[----:B---3--:R-:W-:Y:S02]  /*11d0*/  R2UR UR8, R6 ;  /* 0x00000000060872ca */ /* 0x008fe400000e0000 */
[----:B------:R-:W-:Y:S02]  /*11e0*/  CS2R R38, SRZ ;  /* 0x0000000000267805 */ /* 0x000fe4000001ff00 */
[----:B------:R-:W-:-:S02]  /*11f0*/  CS2R R40, SRZ ;  /* 0x0000000000287805 */ /* 0x000fc4000001ff00 */
[----:B------:R-:W-:Y:S02]  /*1200*/  CS2R R42, SRZ ;  /* 0x00000000002a7805 */ /* 0x000fe4000001ff00 */
[----:B------:R-:W-:Y:S02]  /*1210*/  CS2R R44, SRZ ;  /* 0x00000000002c7805 */ /* 0x000fe4000001ff00 */
[----:B------:R-:W-:Y:S02]  /*1220*/  CS2R R46, SRZ ;  /* 0x00000000002e7805 */ /* 0x000fe4000001ff00 */
[----:B------:R-:W-:Y:S02]  /*1230*/  CS2R R48, SRZ ;  /* 0x0000000000307805 */ /* 0x000fe4000001ff00 */
[----:B------:R-:W-:Y:S02]  /*1240*/  CS2R R50, SRZ ;  /* 0x0000000000327805 */ /* 0x000fe4000001ff00 */
[----:B------:R-:W-:-:S02]  /*1250*/  CS2R R52, SRZ ;  /* 0x0000000000347805 */ /* 0x000fc4000001ff00 */
[----:B------:R-:W-:Y:S01]  /*1260*/  CS2R R54, SRZ ;  /* 0x0000000000367805 */ /* 0x000fe2000001ff00 */
[----:B------:R-:W-:-:S04]  /*1270*/  ULEA.HI UR10, UR8, UR8, URZ, 0x1 ;  /* 0x00000008080a7291 */ /* 0x000fc8000f8f083f */
[----:B------:R-:W-:Y:S02]  /*1280*/  ULOP3.LUT UR11, UR10, 0xffffe, URZ, 0xc0, !UPT ;  /* 0x000ffffe0a0b7892 */ /* 0x000fe4000f8ec03f */
[----:B0-----:R-:W-:Y:S02]  /*1290*/  ULEA UR10, UR13, UR12, 0x18 ;  /* 0x0000000c0d0a7291 */ /* 0x001fe4000f8ec03f */
[----:B------:R-:W-:-:S03]  /*12a0*/  UIADD3 UR11, UR8, -UR11, URZ ;  /* 0x8000000b080b7290 */ /* 0x000fc6000fffe03f */
[----:B------:R-:W-:Y:S01]  /*12b0*/  UMOV UR8, URZ ;  /* 0x0000003f00087c82 */ /* 0x000fe20008000000 */
[----:B------:R-:W-:-:S04]  /*12c0*/  ULEA UR11, UR11, UR10, 0xc ;  /* 0x0000000a0b0b7291 */ /* 0x000fc8000f8e603f */
[----:B------:R-:W-:-:S04]  /*12d0*/  UIADD3 UR11, UR11, 0x180, URZ ;  /* 0x000001800b0b7890 */ /* 0x000fc8000fffe03f */
[----:B------:R-:W-:-:S04]  /*12e0*/  USHF.R.U32.HI UR11, URZ, 0x4, UR11 ;  /* 0x000000043f0b7899 */ /* 0x000fc8000801160b */
[----:B------:R-:W-:Y:S01]  /*12f0*/  ULOP3.LUT UR11, UR11, 0x3fff, URZ, 0xc0, !UPT ;  /* 0x00003fff0b0b7892 */ /* 0x000fe2000f8ec03f */
[----:B-----5:R-:W-:Y:S11]  /*1300*/  @!P0 BRA `(.L_x_13) ;  /* 0x0000000400708947 */ /* 0x020ff60003800000 */
[----:B------:R-:W-:-:S13]  /*1310*/  ISETP.NE.AND P1, PT, R80, 0x3, PT ;  /* 0x000000035000780c */ /* 0x000fda0003f25270 */
[----:B------:R-:W-:Y:S05]  /*1320*/  @!P1 BRA `(.L_x_14) ;  /* 0x0000000000049947 */ /* 0x000fea0003800000 */
[----:B------:R-:W-:Y:S01]  /*1330*/  BPT.TRAP 0x1 ;  /* 0x000000040000795c */ /* 0x000fe20000300000 */
.L_x_14:
[----:B------:R-:W-:Y:S01]  /*1340*/  ULEA UR6, UR5, UR10, 0x3 ;  /* 0x0000000a05067291 */ /* 0x000fe2000f8e183f */
[----:B------:R-:W-:-:S05]  /*1350*/  IMAD.U32 R6, RZ, RZ, UR4 ;  /* 0x00000004ff067e24 */ /* 0x000fca000f8e00ff */
[----:B------:R-:W-:-:S04]  /*1360*/  SHF.L.U32 R6, R6, 0x1f, RZ ;  /* 0x0000001f06067819 */ /* 0x000fc800000006ff */
[----:B------:R0:W1:Y:S01]  /*1370*/  SYNCS.PHASECHK.TRANS64.TRYWAIT P0, [UR6], R6 ;  /* 0x00000006ff0075a7 */ /* 0x0000620008000146 */
[----:B------:R-:W-:Y:S05]  /*1380*/  @!P1 BRA `(.L_x_15) ;  /* 0x0000000000049947 */ /* 0x000fea0003800000 */
[----:B------:R-:W-:Y:S01]  /*1390*/  BPT.TRAP 0x1 ;  /* 0x000000040000795c */ /* 0x000fe20000300000 */
.L_x_15:
[----:B-1----:R-:W-:Y:S05]  /*13a0*/  @P0 BRA `(.L_x_16) ;  /* 0x0000000000080947 */ /* 0x002fea0003800000 */
[----:B------:R-:W1:Y:S02]  /*13b0*/  SYNCS.PHASECHK.TRANS64.TRYWAIT P0, [UR6], R6 ;  /* 0x00000006ff0075a7 */ /* 0x000e640008000146 */
[----:B-1----:R-:W-:Y:S05]  /*13c0*/  @!P0 BRA `(.L_x_17) ;  /* 0x0000005400d48947 */ /* 0x002fea0003800000 */
.L_x_16:
[----:B------:R-:W-:Y:S01]  /*13d0*/  UIADD3 UR6, UR10, 0xe180, URZ ;  /* 0x0000e1800a067890 */ /* 0x000fe2000fffe03f */
[----:B------:R-:W-:Y:S01]  /*13e0*/  WARPGROUP.ARRIVE ;  /* 0x00000000000079c5 */ /* 0x000fe20000000000 */
[----:B------:R-:W-:Y:S01]  /*13f0*/  ULOP3.LUT UR12, UR11, 0x10000, URZ, 0xfc, !UPT ;  /* 0x000100000b0c7892 */ /* 0x000fe2000f8efc3f */
[----:B------:R-:W-:Y:S01]  /*1400*/  CS2R R14, SRZ ;  /* 0x00000000000e7805 */ /* 0x000fe2000001ff00 */
[----:B------:R-:W-:Y:S01]  /*1410*/  USHF.R.U32.HI UR6, URZ, 0x4, UR6 ;  /* 0x000000043f067899 */ /* 0x000fe20008011606 */
[----:B------:R-:W-:Y:S01]  /*1420*/  IMAD.MOV.U32 R11, RZ, RZ, RZ ;  /* 0x000000ffff0b7224 */ /* 0x000fe200078e00ff */
[----:B------:R-:W-:Y:S01]  /*1430*/  ULEA UR12, UR5, UR12, 0x9 ;  /* 0x0000000c050c7291 */ /* 0x000fe2000f8e483f */
[----:B------:R-:W-:Y:S01]  /*1440*/  CS2R R18, SRZ ;  /* 0x0000000000127805 */ /* 0x000fe2000001ff00 */
[----:B------:R-:W-:Y:S01]  /*1450*/  ULOP3.LUT UR6, UR6, 0x3fff, URZ, 0xc0, !UPT ;  /* 0x00003fff06067892 */ /* 0x000fe2000f8ec03f */
[----:B------:R-:W-:Y:S01]  /*1460*/  CS2R R20, SRZ ;  /* 0x0000000000147805 */ /* 0x000fe2000001ff00 */
[----:B------:R-:W-:Y:S01]  /*1470*/  UMOV UR13, 0x80000020 ;  /* 0x80000020000d7882 */ /* 0x000fe20000000000 */
[----:B------:R-:W-:Y:S01]  /*1480*/  UMOV UR15, 0x80000020 ;  /* 0x80000020000f7882 */ /* 0x000fe20000000000 */
[----:B------:R-:W-:Y:S01]  /*1490*/  ULOP3.LUT UR6, UR6, 0x10000, URZ, 0xfc, !UPT ;  /* 0x0001000006067892 */ /* 0x000fe2000f8efc3f */
[----:B------:R-:W-:Y:S01]  /*14a0*/  CS2R R22, SRZ ;  /* 0x0000000000167805 */ /* 0x000fe2000001ff00 */
[----:B------:R-:W-:Y:S01]  /*14b0*/  ULDC UR7, c[0x0][0x50c] ;  /* 0x0001430000077ab9 */ /* 0x000fe20000000800 */
[----:B------:R-:W-:Y:S01]  /*14c0*/  CS2R R56, SRZ ;  /* 0x0000000000387805 */ /* 0x000fe2000001ff00 */
[----:B------:R-:W-:Y:S01]  /*14d0*/  ULEA UR14, UR5, UR6, 0x8 ;  /* 0x00000006050e7291 */ /* 0x000fe2000f8e403f */
[----:B------:R-:W-:Y:S01]  /*14e0*/  CS2R R58, SRZ ;  /* 0x00000000003a7805 */ /* 0x000fe2000001ff00 */
[----:B------:R-:W-:Y:S01]  /*14f0*/  UISETP.NE.AND UP0, UPT, UR7, 0x2, UPT ;  /* 0x000000020700788c */ /* 0x000fe2000bf05270 */
[----:B------:R-:W-:Y:S01]  /*1500*/  CS2R R60, SRZ ;  /* 0x00000000003c7805 */ /* 0x000fe2000001ff00 */
[----:B------:R-:W-:Y:S01]  /*1510*/  UMOV UR6, 0x2 ;  /* 0x0000000200067882 */ /* 0x000fe20000000000 */
[----:B------:R-:W-:Y:S01]  /*1520*/  CS2R R62, SRZ ;  /* 0x00000000003e7805 */ /* 0x000fe2000001ff00 */
[----:B------:R-:W-:Y:S01]  /*1530*/  USEL UR7, URZ, 0x1, UP0 ;  /* 0x000000013f077887 */ /* 0x000fe20008000000 */
[----:B------:R-:W-:-:S02]  /*1540*/  CS2R R64, SRZ ;  /* 0x0000000000407805 */ /* 0x000fc4000001ff00 */
[----:B------:R-:W-:Y:S01]  /*1550*/  CS2R R66, SRZ ;  /* 0x0000000000427805 */ /* 0x000fe2000001ff00 */
[----:B------:R-:W-:Y:S01]  /*1560*/  QGMMA.64x64x32.F32.E5M2.E5M2 R24, gdesc[UR12], RZ, !UPT ;  /* 0x00e000000c1879f3 */ /* 0x000fe2000c7038ff */
[----:B------:R-:W-:Y:S01]  /*1570*/  UIADD3 UR12, UR12, 0x2, URZ ;  /* 0x000000020c0c7890 */ /* 0x000fe2000fffe03f */
[----:B------:R-:W-:Y:S01]  /*1580*/  IMAD.MOV.U32 R68, RZ, RZ, RZ ;  /* 0x000000ffff447224 */ /* 0x000fe200078e00ff */
[----:B------:R-:W-:Y:S01]  /*1590*/  ISETP.NE.AND P0, PT, RZ, UR7, PT ;  /* 0x00000007ff007c0c */ /* 0x000fe2000bf05270 */
[----:B------:R-:W-:Y:S01]  /*15a0*/  UIADD3 UR14, UR14, 0x2, URZ ;  /* 0x000000020e0e7890 */ /* 0x000fe2000fffe03f */
[----:B------:R-:W-:Y:S01]  /*15b0*/  CS2R R70, SRZ ;  /* 0x0000000000467805 */ /* 0x000fe2000001ff00 */
[----:B------:R-:W-:Y:S01]  /*15c0*/  UMOV UR13, 0x80000020 ;  /* 0x80000020000d7882 */ /* 0x000fe20000000000 */
[----:B------:R-:W-:Y:S01]  /*15d0*/  UMOV UR15, 0x80000020 ;  /* 0x80000020000f7882 */ /* 0x000fe20000000000 */
[----:B------:R-:W-:Y:S02]  /*15e0*/  CS2R R72, SRZ ;  /* 0x0000000000487805 */ /* 0x000fe4000001ff00 */
[----:B------:R-:W-:-:S02]  /*15f0*/  CS2R R74, SRZ ;  /* 0x00000000004a7805 */ /* 0x000fc4000001ff00 */
[----:B------:R-:W-:Y:S02]  /*1600*/  CS2R R76, SRZ ;  /* 0x00000000004c7805 */ /* 0x000fe4000001ff00 */
[----:B------:R-:W-:Y:S01]  /*1610*/  CS2R R78, SRZ ;  /* 0x00000000004e7805 */ /* 0x000fe2000001ff00 */
[----:B------:R-:W-:Y:S01]  /*1620*/  QGMMA.64x64x32.F32.E5M2.E5M2 R24, gdesc[UR12], R24, gsb0 ;  /* 0x00e000000c1879f3 */ /* 0x000fe20008003818 */
[----:B------:R-:W-:Y:S05]  /*1630*/  @!P0 BRA `(.L_x_18) ;  /* 0x0000000000888947 */ /* 0x000fea0003800000 */
[----:B------:R-:W-:Y:S02]  /*1640*/  WARPGROUP.DEPBAR.LE gsb0, 0x0 ;  /* 0x00008000000079c5 */ /* 0x000fe40000010000 */
[----:B------:R-:W-:-:S01]  /*1650*/  FADD R79, RZ, R24 ;  /* 0x00000018ff4f7221 */ /* 0x000fc20000000000 */
[----:B------:R-:W-:Y:S01]  /*1660*/  FADD R78, RZ, R25 ;  /* 0x00000019ff4e7221 */ /* 0x000fe20000000000 */
        /* <DEDUP_REMOVED lines=30> */
[----:B------:R-:W-:-:S06]  /*1850*/  UMOV UR6, URZ ;  /* 0x0000003f00067c82 */ /* 0x000fcc0008000000 */
.L_x_18:
[----:B------:R-:W-:-:S04]  /*1860*/  UIADD3 UR18, UR5, 0x1, URZ ;  /* 0x0000000105127890 */ /* 0x000fc8000fffe03f */
[----:B------:R-:W-:-:S04]  /*1870*/  UISETP.NE.AND UP0, UPT, UR18, 0x7, UPT ;  /* 0x000000071200788c */ /* 0x000fc8000bf05270 */
[----:B------:R-:W-:Y:S02]  /*1880*/  USEL UR8, URZ, 0x1, UP0 ;  /* 0x000000013f087887 */ /* 0x000fe40008000000 */
[----:B------:R-:W-:Y:S02]  /*1890*/  USEL UR18, UR18, URZ, UP0 ;  /* 0x0000003f12127287 */ /* 0x000fe40008000000 */
[----:B------:R-:W-:-:S06]  /*18a0*/  ULOP3.LUT UR8, UR4, UR8, URZ, 0x3c, !UPT ;  /* 0x0000000804087292 */ /* 0x000fcc000f8e3c3f */
[----:B------:R-:W-:Y:S01]  /*18b0*/  IMAD.U32 R9, RZ, RZ, UR8 ;  /* 0x00000008ff097e24 */ /* 0x000fe2000f8e00ff */
[----:B------:R-:W-:-:S06]  /*18c0*/  UMOV UR8, 0x1 ;  /* 0x0000000100087882 */ /* 0x000fcc0000000000 */
.L_x_13:
[----:B------:R-:W-:-:S04]  /*18d0*/  UISETP.LT.AND UP0, UPT, UR9, 0x1, UPT ;  /* 0x000000010900788c */ /* 0x000fc8000bf01270 */
[----:B------:R-:W-:-:S04]  /*18e0*/  USEL UR12, UR9, 0x1, UP0 ;  /* 0x00000001090c7887 */ /* 0x000fc80008000000 */
[----:B------:R-:W-:-:S04]  /*18f0*/  UIADD3 UR12, UR9, -UR12, URZ ;  /* 0x8000000c090c7290 */ /* 0x000fc8000fffe03f */
[----:B------:R-:W-:-:S06]  /*1900*/  UISETP.GE.AND UP0, UPT, UR12, 0x1, UPT ;  /* 0x000000010c00788c */ /* 0x000fcc000bf06270 */
[----:B------:R-:W-:-:S13]  /*1910*/  PLOP3.LUT P0, PT, PT, PT, UP0, 0x80, 0x0 ;  /* 0x000000000000781c */ /* 0x000fda0003f0f008 */
[----:B------:R-:W-:Y:S05]  /*1920*/  @!P0 BRA `(.L_x_19) ;  /* 0x0000000400848947 */ /* 0x000fea0003800000 */
[----:B01----:R-:W-:Y:S01]  /*1930*/  IMAD.U32 R6, RZ, RZ, UR12 ;  /* 0x0000000cff067e24 */ /* 0x003fe2000f8e00ff */
[----:B------:R-:W-:Y:S01]  /*1940*/  UMOV UR19, UR5 ;  /* 0x0000000500137c82 */ /* 0x000fe20008000000 */
[----:B------:R-:W-:-:S05]  /*1950*/  ULDC UR20, c[0x0][0x50c] ;  /* 0x0001430000147ab9 */ /* 0x000fca0000000800 */
.L_x_27:
[----:B------:R-:W-:-:S13]  /*1960*/  ISETP.NE.AND P1, PT, R80, 0x3, PT ;  /* 0x000000035000780c */ /* 0x000fda0003f25270 */
[----:B01----:R-:W-:Y:S05]  /*1970*/  @!P1 BRA `(.L_x_20) ;  /* 0x0000000000049947 */ /* 0x003fea0003800000 */
[----:B------:R-:W-:Y:S01]  /*1980*/  BPT.TRAP 0x1 ;  /* 0x000000040000795c */ /* 0x000fe20000300000 */
.L_x_20:
[----:B------:R-:W0:Y:S01]  /*1990*/  S2UR UR12, SR_CgaCtaId ;  /* 0x00000000000c79c3 */ /* 0x000e220000008800 */
[----:B------:R-:W-:Y:S01]  /*19a0*/  UMOV UR10, 0x400 ;  /* 0x00000400000a7882 */ /* 0x000fe20000000000 */
[----:B------:R-:W-:Y:S01]  /*19b0*/  SHF.L.U32 R7, R9, 0x1f, RZ ;  /* 0x0000001f09077819 */ /* 0x000fe200000006ff */
[----:B0-----:R-:W-:-:S04]  /*19c0*/  ULEA UR10, UR12, UR10, 0x18 ;  /* 0x0000000a0c0a7291 */ /* 0x001fc8000f8ec03f */
[----:B------:R-:W-:-:S09]  /*19d0*/  ULEA UR12, UR18, UR10, 0x3 ;  /* 0x0000000a120c7291 */ /* 0x000fd2000f8e183f */
[----:B------:R0:W1:Y:S01]  /*19e0*/  SYNCS.PHASECHK.TRANS64.TRYWAIT P0, [UR12], R7 ;  /* 0x00000007ff0075a7 */ /* 0x000062000800014c */
[----:B------:R-:W-:Y:S05]  /*19f0*/  @!P1 BRA `(.L_x_21) ;  /* 0x0000000000049947 */ /* 0x000fea0003800000 */
[----:B------:R-:W-:Y:S01]  /*1a00*/  BPT.TRAP 0x1 ;  /* 0x000000040000795c */ /* 0x000fe20000300000 */
.L_x_21:
[----:B-1----:R-:W-:Y:S05]  /*1a10*/  @P0 BRA `(.L_x_22) ;  /* 0x0000000000080947 */ /* 0x002fea0003800000 */
[----:B------:R-:W1:Y:S02]  /*1a20*/  SYNCS.PHASECHK.TRANS64.TRYWAIT P0, [UR12], R7 ;  /* 0x00000007ff0075a7 */ /* 0x000e64000800014c */
[----:B-1----:R-:W-:Y:S05]  /*1a30*/  @!P0 BRA `(.L_x_23) ;  /* 0x0000005000508947 */ /* 0x002fea0003800000 */
.L_x_22:
[----:B------:R-:W-:Y:S01]  /*1a40*/  UIADD3 UR12, UR10, 0xe180, URZ ;  /* 0x0000e1800a0c7890 */ /* 0x000fe2000fffe03f */
[----:B------:R-:W-:Y:S01]  /*1a50*/  WARPGROUP.ARRIVE ;  /* 0x00000000000079c5 */ /* 0x000fe20000000000 */
[----:B------:R-:W-:Y:S02]  /*1a60*/  UISETP.NE.AND UP0, UPT, UR7, URZ, UPT ;  /* 0x0000003f0700728c */ /* 0x000fe4000bf05270 */
[----:B------:R-:W-:Y:S02]  /*1a70*/  USHF.R.U32.HI UR12, URZ, 0x4, UR12 ;  /* 0x000000043f0c7899 */ /* 0x000fe4000801160c */
[----:B------:R-:W-:Y:S02]  /*1a80*/  USEL UR8, UR8, URZ, !UP0 ;  /* 0x0000003f08087287 */ /* 0x000fe4000c000000 */
[----:B------:R-:W-:Y:S02]  /*1a90*/  ULOP3.LUT UR7, UR12, 0x3fff, URZ, 0xc0, !UPT ;  /* 0x00003fff0c077892 */ /* 0x000fe4000f8ec03f */
[----:B------:R-:W-:-:S02]  /*1aa0*/  ULOP3.LUT UR12, UR11, 0x10000, URZ, 0xfc, !UPT ;  /* 0x000100000b0c7892 */ /* 0x000fc4000f8efc3f */
[----:B------:R-:W-:Y:S02]  /*1ab0*/  ULOP3.LUT UR7, UR7, 0x10000, URZ, 0xfc, !UPT ;  /* 0x0001000007077892 */ /* 0x000fe4000f8efc3f */
[----:B------:R-:W-:Y:S02]  /*1ac0*/  UISETP.NE.U32.AND UP0, UPT, UR8, URZ, UPT ;  /* 0x0000003f0800728c */ /* 0x000fe4000bf05070 */
[----:B------:R-:W-:Y:S02]  /*1ad0*/  ULEA UR12, UR18, UR12, 0x9 ;  /* 0x0000000c120c7291 */ /* 0x000fe4000f8e483f */
[----:B------:R-:W-:Y:S01]  /*1ae0*/  ULEA UR14, UR18, UR7, 0x8 ;  /* 0x00000007120e7291 */ /* 0x000fe2000f8e403f */
[----:B------:R-:W-:Y:S01]  /*1af0*/  UMOV UR13, 0x80000020 ;  /* 0x80000020000d7882 */ /* 0x000fe20000000000 */
[----:B------:R-:W-:Y:S01]  /*1b00*/  UMOV UR15, 0x80000020 ;  /* 0x80000020000f7882 */ /* 0x000fe20000000000 */
[----:B------:R-:W-:-:S06]  /*1b10*/  UIADD3 UR6, UR6, 0x2, URZ ;  /* 0x0000000206067890 */ /* 0x000fcc000fffe03f */
[----:B------:R-:W-:Y:S01]  /*1b20*/  QGMMA.64x64x32.F32.E5M2.E5M2 R24, gdesc[UR12], R24, UP0 ;  /* 0x00e000000c1879f3 */ /* 0x000fe2000bf03818 */
[----:B------:R-:W-:Y:S02]  /*1b30*/  UIADD3 UR12, UR12, 0x2, URZ ;  /* 0x000000020c0c7890 */ /* 0x000fe4000fffe03f */
[----:B------:R-:W-:Y:S01]  /*1b40*/  UIADD3 UR14, UR14, 0x2, URZ ;  /* 0x000000020e0e7890 */ /* 0x000fe2000fffe03f */
[----:B------:R-:W-:Y:S01]  /*1b50*/  UMOV UR13, 0x80000020 ;  /* 0x80000020000d7882 */ /* 0x000fe20000000000 */
[----:B------:R-:W-:Y:S01]  /*1b60*/  UMOV UR15, 0x80000020 ;  /* 0x80000020000f7882 */ /* 0x000fe20000000000 */
[----:B------:R-:W-:-:S04]  /*1b70*/  UISETP.NE.AND UP0, UPT, UR6, UR20, UPT ;  /* 0x000000140600728c */ /* 0x000fc8000bf05270 */
[----:B------:R-:W-:-:S06]  /*1b80*/  USEL UR7, URZ, 0x1, UP0 ;  /* 0x000000013f077887 */ /* 0x000fcc0008000000 */
[----:B------:R-:W-:Y:S01]  /*1b90*/  ISETP.NE.AND P0, PT, RZ, UR7, PT ;  /* 0x00000007ff007c0c */ /* 0x000fe2000bf05270 */
[----:B------:R-:W-:Y:S03]  /*1ba0*/  QGMMA.64x64x32.F32.E5M2.E5M2 R24, gdesc[UR12], R24, gsb0 ;  /* 0x00e000000c1879f3 */ /* 0x000fe60008003818 */
[----:B------:R-:W-:-:S09]  /*1bb0*/  WARPGROUP.DEPBAR.LE gsb0, 0x1 ;  /* 0x00008000000079c5 */ /* 0x000fd20000010100 */
[----:B------:R-:W-:Y:S05]  /*1bc0*/  @!P0 BRA `(.L_x_24) ;  /* 0x0000000000888947 */ /* 0x000fea0003800000 */
[----:B------:R-:W-:Y:S02]  /*1bd0*/  WARPGROUP.DEPBAR.LE gsb0, 0x0 ;  /* 0x00008000000079c5 */ /* 0x000fe40000010000 */
[----:B------:R-:W-:-:S01]  /*1be0*/  FADD R79, R24, R79 ;  /* 0x0000004f184f7221 */ /* 0x000fc20000000000 */
[----:B------:R-:W-:Y:S01]  /*1bf0*/  FADD R78, R25, R78 ;  /* 0x0000004e194e7221 */ /* 0x000fe20000000000 */
        /* <DEDUP_REMOVED lines=30> */
[----:B------:R-:W-:-:S06]  /*1de0*/  UMOV UR6, URZ ;  /* 0x0000003f00067c82 */ /* 0x000fcc0008000000 */
.L_x_24:
[----:B------:R-:W-:Y:S05]  /*1df0*/  @!P1 BRA `(.L_x_25) ;  /* 0x0000000000049947 */ /* 0x000fea0003800000 */
[----:B------:R-:W-:Y:S01]  /*1e00*/  BPT.TRAP 0x1 ;  /* 0x000000040000795c */ /* 0x000fe20000300000 */
.L_x_25:
[----:B------:R-:W-:Y:S01]  /*1e10*/  ULEA UR8, UR19, UR10, 0x3 ;  /* 0x0000000a13087291 */ /* 0x000fe2000f8e183f */
[----:B------:R-:W-:-:S03]  /*1e20*/  ISETP.GT.U32.AND P0, PT, R4, 0x1, PT ;  /* 0x000000010400780c */ /* 0x000fc60003f04070 */
[----:B------:R-:W-:-:S04]  /*1e30*/  UIADD3 UR8, UR8, 0x38, URZ ;  /* 0x0000003808087890 */ /* 0x000fc8000fffe03f */
[----:B------:R-:W-:-:S09]  /*1e40*/  UPRMT UR8, URZ, 0x654, UR8 ;  /* 0x000006543f087896 */ /* 0x000fd20008000008 */
[----:B------:R-:W-:Y:S01]  /*1e50*/  SYNCS.ARRIVE.TRANS64.RED.A1T0 RZ, [UR8], RZ ;  /* 0x000000ffffff79a7 */ /* 0x000fe20008100408 */
[----:B------:R-:W-:Y:S05]  /*1e60*/  @P0 BRA `(.L_x_26) ;  /* 0x0000000000040947 */ /* 0x000fea0003800000 */
[----:B------:R-:W-:Y:S01]  /*1e70*/  BPT.TRAP 0x1 ;  /* 0x000000040000795c */ /* 0x000fe20000300000 */
.L_x_26:
[----:B------:R-:W-:Y:S01]  /*1e80*/  UIADD3 UR18, UR18, 0x1, URZ ;  /* 0x0000000112127890 */ /* 0x000fe2000fffe03f */
[C---:B------:R-:W-:Y:S01]  /*1e90*/  ISETP.GT.AND P0, PT, R6.reuse, 0x1, PT ;  /* 0x000000010600780c */ /* 0x040fe20003f04270 */
[----:B------:R-:W-:Y:S01]  /*1ea0*/  UIADD3 UR19, UR19, 0x1, URZ ;  /* 0x0000000113137890 */ /* 0x000fe2000fffe03f */
[----:B------:R-:W-:Y:S01]  /*1eb0*/  VIADD R6, R6, 0xffffffff ;  /* 0xffffffff06067836 */ /* 0x000fe20000000000 */
[----:B------:R-:W-:Y:S02]  /*1ec0*/  UISETP.NE.AND UP0, UPT, UR18, 0x7, UPT ;  /* 0x000000071200788c */ /* 0x000fe4000bf05270 */
[----:B------:R-:W-:Y:S02]  /*1ed0*/  UISETP.NE.AND UP1, UPT, UR19, 0x7, UPT ;  /* 0x000000071300788c */ /* 0x000fe4000bf25270 */
[----:B------:R-:W-:Y:S02]  /*1ee0*/  USEL UR8, URZ, 0x1, UP0 ;  /* 0x000000013f087887 */ /* 0x000fe40008000000 */
[----:B------:R-:W-:-:S02]  /*1ef0*/  USEL UR18, UR18, URZ, UP0 ;  /* 0x0000003f12127287 */ /* 0x000fc40008000000 */
[----:B------:R-:W-:Y:S02]  /*1f00*/  USEL UR19, UR19, URZ, UP1 ;  /* 0x0000003f13137287 */ /* 0x000fe40008800000 */
[----:B------:R-:W-:Y:S01]  /*1f10*/  LOP3.LUT R9, R9, UR8, RZ, 0x3c, !PT ;  /* 0x0000000809097c12 */ /* 0x000fe2000f8e3cff */
[----:B------:R-:W-:Y:S01]  /*1f20*/  UMOV UR8, 0x1 ;  /* 0x0000000100087882 */ /* 0x000fe20000000000 */
[----:B------:R-:W-:Y:S08]  /*1f30*/  @P0 BRA `(.L_x_27) ;  /* 0xfffffff800880947 */ /* 0x000ff0000383ffff */
.L_x_19:
[----:B------:R-:W-:Y:S01]  /*1f40*/  UISETP.NE.AND UP0, UPT, UR6, URZ, UPT ;  /* 0x0000003f0600728c */ /* 0x000fe2000bf05270 */
[----:B01----:R-:W0:Y:S03]  /*1f50*/  LDC R6, c[0x0][0x28c] ;  /* 0x0000a300ff067b82 */ /* 0x003e260000000800 */
[----:B------:R-:W-:-:S06]  /*1f60*/  USEL UR6, URZ, 0x1, !UP0 ;  /* 0x000000013f067887 */ /* 0x000fcc000c000000 */
[----:B------:R-:W-:Y:S02]  /*1f70*/  ISETP.NE.AND P0, PT, RZ, UR6, PT ;  /* 0x00000006ff007c0c */ /* 0x000fe4000bf05270 */
[----:B0-----:R-:W-:-:S11]  /*1f80*/  ISETP.GE.AND P1, PT, R6, 0x1, PT ;  /* 0x000000010600780c */ /* 0x001fd60003f26270 */
[----:B------:R-:W-:Y:S05]  /*1f90*/  @!P0 BRA `(.L_x_28) ;  /* 0x0000000000848947 */ /* 0x000fea0003800000 */
[----:B------:R-:W-:Y:S02]  /*1fa0*/  WARPGROUP.DEPBAR.LE gsb0, 0x0 ;  /* 0x00008000000079c5 */ /* 0x000fe40000010000 */
[----:B------:R-:W-:Y:S01]  /*1fb0*/  FADD R79, R24, R79 ;  /* 0x0000004f184f7221 */ /* 0x000fe20000000000 */
        /* <DEDUP_REMOVED lines=30> */
[----:B------:R-:W-:-:S07]  /*21a0*/  FADD R14, R14, R55 ;  /* 0x000000370e0e7221 */ /* 0x000fce0000000000 */
.L_x_28:
[----:B------:R-:W-:Y:S02]  /*21b0*/  WARPGROUP.DEPBAR.LE gsb0, 0x0 ;  /* 0x00008000000079c5 */ /* 0x000fe40000010000 */
[----:B------:R-:W-:Y:S05]  /*21c0*/  @!P1 BRA `(.L_x_29) ;  /* 0x0000000000489947 */ /* 0x000fea0003800000 */
[----:B------:R-:W-:-:S13]  /*21d0*/  ISETP.NE.AND P0, PT, R80, 0x3, PT ;  /* 0x000000035000780c */ /* 0x000fda0003f05270 */
[----:B------:R-:W-:Y:S05]  /*21e0*/  @!P0 BRA `(.L_x_30) ;  /* 0x0000000000048947 */ /* 0x000fea0003800000 */
[----:B------:R-:W-:Y:S01]  /*21f0*/  BPT.TRAP 0x1 ;  /* 0x000000040000795c */ /* 0x000fe20000300000 */
.L_x_30:
[----:B------:R-:W-:Y:S01]  /*2200*/  UISETP.LT.AND UP0, UPT, UR9, 0x1, UPT ;  /* 0x000000010900788c */ /* 0x000fe2000bf01270 */
[----:B------:R-:W-:-:S03]  /*2210*/  ISETP.GT.U32.AND P0, PT, R4, 0x1, PT ;  /* 0x000000010400780c */ /* 0x000fc60003f04070 */
[----:B------:R-:W-:-:S04]  /*2220*/  USEL UR8, UR9, 0x1, UP0 ;  /* 0x0000000109087887 */ /* 0x000fc80008000000 */
[----:B------:R-:W-:-:S04]  /*2230*/  UIADD3 UR8, UR5, UR9, -UR8 ;  /* 0x0000000905087290 */ /* 0x000fc8000fffe808 */
[----:B------:R-:W-:-:S04]  /*2240*/  UIMAD.WIDE.U32 UR6, UR8, 0x24924925, URZ ;  /* 0x24924925080678a5 */ /* 0x000fc8000f8e003f */
[----:B------:R-:W-:-:S04]  /*2250*/  UIADD3 UR6, UR8, -UR7, URZ ;  /* 0x8000000708067290 */ /* 0x000fc8000fffe03f */
[----:B------:R-:W-:-:S04]  /*2260*/  ULEA.HI UR6, UR6, UR7, URZ, 0x1f ;  /* 0x0000000706067291 */ /* 0x000fc8000f8ff83f */
[----:B------:R-:W-:-:S04]  /*2270*/  USHF.R.U32.HI UR6, URZ, 0x2, UR6 ;  /* 0x000000023f067899 */ /* 0x000fc80008011606 */
[----:B------:R-:W-:-:S04]  /*2280*/  UIMAD UR6, UR6, -0x7, UR8 ;  /* 0xfffffff9060678a4 */ /* 0x000fc8000f8e0208 */
[----:B------:R-:W-:-:S04]  /*2290*/  ULEA UR6, UR6, UR10, 0x3 ;  /* 0x0000000a06067291 */ /* 0x000fc8000f8e183f */
[----:B------:R-:W-:-:S04]  /*22a0*/  UIADD3 UR6, UR6, 0x38, URZ ;  /* 0x0000003806067890 */ /* 0x000fc8000fffe03f */
[----:B------:R-:W-:-:S09]  /*22b0*/  UPRMT UR6, URZ, 0x654, UR6 ;  /* 0x000006543f067896 */ /* 0x000fd20008000006 */
[----:B------:R-:W-:Y:S01]  /*22c0*/  SYNCS.ARRIVE.TRANS64.RED.A1T0 RZ, [UR6], RZ ;  /* 0x000000ffffff79a7 */ /* 0x000fe20008100406 */
[----:B------:R-:W-:Y:S05]  /*22d0*/  @P0 BRA `(.L_x_29) ;  /* 0x0000000000040947 */ /* 0x000fea0003800000 */
[----:B------:R-:W-:Y:S01]  /*22e0*/  BPT.TRAP 0x1 ;  /* 0x000000040000795c */ /* 0x000fe20000300000 */
.L_x_29:
[----:B------:R-:W0:Y:S01]  /*22f0*/  LDC R24, c[0x0][0x288] ;  /* 0x0000a200ff187b82 */ /* 0x000e220000000800 */
[--C-:B------:R-:W-:Y:S01]  /*2300*/  SHF.R.U32.HI R6, RZ, 0x2, R2.reuse ;  /* 0x00000002ff067819 */ /* 0x100fe20000011602 */
[----:B------:R-:W-:Y:S01]  /*2310*/  IMAD.SHL.U32 R17, R12, 0x40, RZ ;  /* 0x000000400c117824 */ /* 0x000fe200078e00ff */
[C---:B------:R-:W-:Y:S01]  /*2320*/  LOP3.LUT R8, R2.reuse, 0x60, RZ, 0xc0, !PT ;  /* 0x0000006002087812 */ /* 0x040fe200078ec0ff */
[----:B------:R-:W-:Y:S01]  /*2330*/  UIADD3 UR8, UR9, UR5, URZ ;  /* 0x0000000509087290 */ /* 0x000fe2000fffe03f */
[----:B------:R-:W-:Y:S01]  /*2340*/  SHF.R.U32.HI R9, RZ, 0x7, R2 ;  /* 0x00000007ff097819 */ /* 0x000fe20000011602 */
[----:B------:R-:W-:Y:S01]  /*2350*/  IMAD.SHL.U32 R12, R2, 0x2, RZ ;  /* 0x00000002020c7824 */ /* 0x000fe200078e00ff */
[----:B------:R-:W-:Y:S01]  /*2360*/  LOP3.LUT R7, R6, 0x7, RZ, 0xc0, !PT ;  /* 0x0000000706077812 */ /* 0x000fe200078ec0ff */
[----:B------:R-:W-:Y:S01]  /*2370*/  UISETP.GT.U32.AND UP0, UPT, UR8, 0x6, UPT ;  /* 0x000000060800788c */ /* 0x000fe2000bf04070 */
[----:B------:R-:W-:Y:S01]  /*2380*/  SHF.R.U32.HI R8, RZ, 0x1, R8 ;  /* 0x00000001ff087819 */ /* 0x000fe20000011608 */
[----:B------:R-:W-:Y:S01]  /*2390*/  UIMAD.WIDE.U32 UR6, UR8, 0x24924925, URZ ;  /* 0x24924925080678a5 */ /* 0x000fe2000f8e003f */
[----:B------:R-:W-:Y:S01]  /*23a0*/  LOP3.LUT R6, R9, 0x1, RZ, 0xc0, !PT ;  /* 0x0000000109067812 */ /* 0x000fe200078ec0ff */
[----:B------:R-:W-:Y:S01]  /*23b0*/  ULDC UR12, c[0x0][0x284] ;  /* 0x0000a100000c7ab9 */ /* 0x000fe20000000800 */
[----:B------:R-:W-:Y:S01]  /*23c0*/  IADD3 R13, RZ, -R8, -R7 ;  /* 0x80000008ff0d7210 */ /* 0x000fe20007ffe807 */
[----:B------:R-:W-:Y:S01]  /*23d0*/  UISETP.LT.U32.AND UP0, UPT, UR9, 0x7, UP0 ;  /* 0x000000070900788c */ /* 0x000fe20008701070 */
[----:B------:R-:W-:Y:S01]  /*23e0*/  SHF.R.S32.HI R32, RZ, 0x1f, R69 ;  /* 0x0000001fff207819 */ /* 0x000fe20000011445 */
[C---:B------:R-:W-:Y:S01]  /*23f0*/  IMAD.SHL.U32 R26, R6.reuse, 0x40, RZ ;  /* 0x00000040061a7824 */ /* 0x040fe200078e00ff */
[----:B------:R-:W-:Y:S01]  /*2400*/  UIADD3 UR5, UR8, -UR7, URZ ;  /* 0x8000000708057290 */ /* 0x000fe2000fffe03f */
[----:B------:R-:W-:Y:S01]  /*2410*/  IMAD R25, R6, -0x40, R13 ;  /* 0xffffffc006197824 */ /* 0x000fe200078e020d */
[----:B------:R-:W-:Y:S01]  /*2420*/  LOP3.LUT R6, R2, 0x3, RZ, 0xc0, !PT ;  /* 0x0000000302067812 */ /* 0x000fe200078ec0ff */
[----:B------:R-:W-:Y:S01]  /*2430*/  UISETP.GE.U32.AND UP1, UPT, UR9, 0x7, UPT ;  /* 0x000000070900788c */ /* 0x000fe2000bf26070 */
[----:B------:R-:W-:Y:S01]  /*2440*/  LOP3.LUT R9, R26, 0x40, R7, 0xe2, !PT ;  /* 0x000000401a097812 */ /* 0x000fe200078ee207 */
[----:B------:R-:W-:Y:S01]  /*2450*/  USEL UR6, URZ, 0x1, !UP0 ;  /* 0x000000013f067887 */ /* 0x000fe2000c000000 */
[C---:B------:R-:W-:Y:S01]  /*2460*/  LOP3.LUT R12, R17.reuse, 0x6, R12, 0xf8, !PT ;  /* 0x00000006110c7812 */ /* 0x040fe200078ef80c */
[----:B0-----:R-:W-:Y:S01]  /*2470*/  IMAD R26, R6, -0x2, R24 ;  /* 0xfffffffe061a7824 */ /* 0x001fe200078e0218 */
[----:B------:R-:W-:Y:S01]  /*2480*/  ISETP.GE.AND P0, PT, R17, R24, PT ;  /* 0x000000181100720c */ /* 0x000fe20003f06270 */
[----:B------:R-:W-:Y:S01]  /*2490*/  IMAD.SHL.U32 R24, R16, 0x80, RZ ;  /* 0x0000008010187824 */ /* 0x000fe200078e00ff */
[----:B------:R-:W-:Y:S01]  /*24a0*/  ULEA.HI UR5, UR5, UR7, URZ, 0x1f ;  /* 0x0000000705057291 */ /* 0x000fe2000f8ff83f */
[----:B------:R-:W-:Y:S01]  /*24b0*/  SHF.R.S32.HI R13, RZ, 0x1f, R12 ;  /* 0x0000001fff0d7819 */ /* 0x000fe2000001140c */
[----:B------:R-:W-:Y:S01]  /*24c0*/  ULDC.64 UR10, c[0x0][0x5d0] ;  /* 0x00017400000a7ab9 */ /* 0x000fe20000000a00 */
[----:B------:R-:W-:Y:S01]  /*24d0*/  ULOP3.LUT UR4, UR4, UR6, URZ, 0x3c, !UPT ;  /* 0x0000000604047292 */ /* 0x000fe2000f8e3c3f */
[----:B------:R-:W-:Y:S01]  /*24e0*/  ISETP.GE.OR P0, PT, R24, UR12, P0 ;  /* 0x0000000c18007c0c */ /* 0x000fe20008706670 */
[----:B------:R-:W-:Y:S01]  /*24f0*/  IMAD R6, R32, UR10, RZ ;  /* 0x0000000a20067c24 */ /* 0x000fe2000f8e02ff */
[----:B------:R-:W-:Y:S01]  /*2500*/  USHF.R.U32.HI UR5, URZ, 0x2, UR5 ;  /* 0x000000023f057899 */ /* 0x000fe20008011605 */
[----:B------:R-:W-:Y:S01]  /*2510*/  IMAD.WIDE R28, R16, 0x80, RZ ;  /* 0x00000080101c7825 */ /* 0x000fe200078e02ff */
[----:B------:R-:W-:-:S02]  /*2520*/  IADD3 R25, -R24, UR12, R25 ;  /* 0x0000000c18197c10 */ /* 0x000fc4000fffe119 */
[----:B------:R-:W-:Y:S01]  /*2530*/  @UP1 ULOP3.LUT UR4, UR4, 0x1, UR5, 0x78, !UPT ;  /* 0x0000000104041892 */ /* 0x000fe2000f8e7805 */
[C---:B------:R-:W-:Y:S01]  /*2540*/  IMAD R27, R69.reuse, UR11, R6 ;  /* 0x0000000b451b7c24 */ /* 0x040fe2000f8e0206 */
[----:B------:R-:W-:Y:S01]  /*2550*/  UIMAD UR5, UR5, -0x7, UR8 ;  /* 0xfffffff9050578a4 */ /* 0x000fe2000f8e0208 */
[----:B------:R-:W-:Y:S01]  /*2560*/  IMAD.WIDE.U32 R6, R69, UR10, R12 ;  /* 0x0000000a45067c25 */ /* 0x000fe2000f8e000c */
[----:B------:R-:W-:-:S03]  /*2570*/  LOP3.LUT R33, R28, R9, R8, 0xfe, !PT ;  /* 0x000000091c217212 */ /* 0x000fc600078efe08 */
[----:B------:R-:W-:Y:S02]  /*2580*/  IMAD.IADD R7, R7, 0x1, R27 ;  /* 0x0000000107077824 */ /* 0x000fe400078e021b */
[----:B------:R-:W-:Y:S02]  /*2590*/  IMAD.IADD R26, R26, 0x1, -R17 ;  /* 0x000000011a1a7824 */ /* 0x000fe400078e0a11 */
[----:B------:R-:W-:Y:S01]  /*25a0*/  IMAD.MOV.U32 R24, RZ, RZ, -0x1 ;  /* 0xffffffffff187424 */ /* 0x000fe200078e00ff */
[----:B------:R-:W-:Y:S06]  /*25b0*/  @P0 BRA `(.L_x_31) ;  /* 0x0000002400940947 */ /* 0x000fec0003800000 */
[----:B------:R-:W0:Y:S01]  /*25c0*/  LDC.64 R30, c[0x0][0x5c8] ;  /* 0x00017200ff1e7b82 */ /* 0x000e220000000a00 */
[----:B------:R-:W-:Y:S01]  /*25d0*/  ULDC.64 UR6, c[0x0][0x5c0] ;  /* 0x0001700000067ab9 */ /* 0x000fe20000000a00 */
[----:B------:R-:W-:Y:S01]  /*25e0*/  BSSY B0, `(.L_x_31) ;  /* 0x0000262000007945 */ /* 0x000fe20003800000 */
[-C--:B0-----:R-:W-:Y:S02]  /*25f0*/  IMAD R8, R29, R30.reuse, RZ ;  /* 0x0000001e1d087224 */ /* 0x081fe400078e02ff */
[----:B------:R-:W-:-:S04]  /*2600*/  IMAD.WIDE.U32 R6, R33, R30, R6 ;  /* 0x0000001e21067225 */ /* 0x000fc800078e0006 */
[----:B------:R-:W-:Y:S01]  /*2610*/  IMAD R17, R33, R31, R8 ;  /* 0x0000001f21117224 */ /* 0x000fe200078e0208 */
[----:B------:R-:W-:Y:S02]  /*2620*/  LEA R9, P0, R30, R6, 0x3 ;  /* 0x000000061e097211 */ /* 0x000fe400078018ff */
[----:B------:R-:W-:Y:S01]  /*2630*/  IADD3 R8, P1, R6, UR6, RZ ;  /* 0x0000000606087c10 */ /* 0x000fe2000ff3e0ff */
[----:B------:R-:W-:Y:S01]  /*2640*/  IMAD.IADD R17, R7, 0x1, R17 ;  /* 0x0000000107117824 */ /* 0x000fe200078e0211 */
[----:B------:R-:W-:-:S04]  /*2650*/  IADD3 R6, P2, R9, UR6, RZ ;  /* 0x0000000609067c10 */ /* 0x000fc8000ff5e0ff */
[----:B------:R-:W-:Y:S02]  /*2660*/  LEA.HI.X R7, R30, R17, R31, 0x3, P0 ;  /* 0x000000111e077211 */ /* 0x000fe400000f1c1f */
[----:B----45:R-:W-:Y:S02]  /*2670*/  FSETP.NEU.AND P0, PT, R10, RZ, PT ;  /* 0x000000ff0a00720b */ /* 0x030fe40003f0d000 */
[----:B------:R-:W-:Y:S02]  /*2680*/  IADD3.X R9, R17, UR7, RZ, P1, !PT ;  /* 0x0000000711097c10 */ /* 0x000fe40008ffe4ff */
[----:B------:R-:W-:-:S09]  /*2690*/  IADD3.X R7, R7, UR7, RZ, P2, !PT ;  /* 0x0000000707077c10 */ /* 0x000fd200097fe4ff */
[----:B------:R-:W-:Y:S05]  /*26a0*/  @!P0 BRA `(.L_x_32) ;  /* 0x0000001c00148947 */ /* 0x000fea0003800000 */
[----:B------:R-:W-:Y:S01]  /*26b0*/  ULDC.64 UR6, c[0x0][0x5b8] ;  /* 0x00016e0000067ab9 */ /* 0x000fe20000000a00 */
[----:B------:R-:W-:Y:S01]  /*26c0*/  ISETP.GE.AND P0, PT, R26, 0x1, PT ;  /* 0x000000011a00780c */ /* 0x000fe20003f06270 */
[----:B------:R-:W-:Y:S01]  /*26d0*/  IMAD R30, R32, UR6, RZ ;  /* 0x00000006201e7c24 */ /* 0x000fe2000f8e02ff */
[----:B------:R-:W-:Y:S01]  /*26e0*/  ULDC.64 UR10, c[0x0][0x5a8] ;  /* 0x00016a00000a7ab9 */ /* 0x000fe20000000a00 */
[----:B------:R-:W-:Y:S01]  /*26f0*/  IMAD.WIDE.U32 R16, R69, UR6, R12 ;  /* 0x0000000645107c25 */ /* 0x000fe2000f8e000c */
[----:B------:R-:W-:Y:S01]  /*2700*/  ISETP.LT.OR P3, PT, R25, 0x1, !P0 ;  /* 0x000000011900780c */ /* 0x000fe20004761670 */
[----:B------:R-:W-:Y:S02]  /*2710*/  BSSY B1, `(.L_x_33) ;  /* 0x000000c000017945 */ /* 0x000fe40003800000 */
[----:B------:R-:W-:Y:S01]  /*2720*/  IMAD R69, R69, UR7, R30 ;  /* 0x0000000745457c24 */ /* 0x000fe2000f8e021e */
[----:B------:R-:W-:Y:S02]  /*2730*/  ULDC.64 UR6, c[0x0][0x5b0] ;  /* 0x00016c0000067ab9 */ /* 0x000fe40000000a00 */
[----:B------:R-:W-:-:S02]  /*2740*/  IMAD R27, R29, UR6, RZ ;  /* 0x000000061d1b7c24 */ /* 0x000fc4000f8e02ff */
[----:B------:R-:W-:Y:S02]  /*2750*/  IMAD.IADD R17, R17, 0x1, R69 ;  /* 0x0000000111117824 */ /* 0x000fe400078e0245 */
[C---:B------:R-:W-:Y:S02]  /*2760*/  IMAD R27, R33.reuse, UR7, R27 ;  /* 0x00000007211b7c24 */ /* 0x040fe4000f8e021b */
[----:B------:R-:W-:-:S03]  /*2770*/  IMAD.WIDE.U32 R12, R33, UR6, R16 ;  /* 0x00000006210c7c25 */ /* 0x000fc6000f8e0010 */
[----:B------:R-:W-:-:S04]  /*2780*/  IADD3 R12, P1, R12, UR10, RZ ;  /* 0x0000000a0c0c7c10 */ /* 0x000fc8000ff3e0ff */
[--C-:B------:R-:W-:Y:S02]  /*2790*/  IADD3.X R13, R13, UR11, R27.reuse, P1, !PT ;  /* 0x0000000b0d0d7c10 */ /* 0x100fe40008ffe41b */
[----:B------:R-:W-:Y:S01]  /*27a0*/  PRMT R27, RZ, 0x7610, R27 ;  /* 0x00007610ff1b7816 */ /* 0x000fe2000000001b */
[----:B------:R-:W-:Y:S06]  /*27b0*/  @P3 BRA `(.L_x_34) ;  /* 0x0000000000043947 */ /* 0x000fec0003800000 */
[----:B------:R0:W5:Y:S02]  /*27c0*/  LDG.E.U8 R27, desc[UR16][R12.64] ;  /* 0x000000100c1b7981 */ /* 0x000164000c1e1100 */
.L_x_34:
[----:B------:R-:W-:Y:S05]  /*27d0*/  BSYNC B1 ;  /* 0x0000000000017941 */ /* 0x000fea0003800000 */
.L_x_33:
[----:B-----5:R-:W-:Y:S01]  /*27e0*/  LOP3.LUT R27, R27, 0xff, RZ, 0xc0, !PT ;  /* 0x000000ff1b1b7812 */ /* 0x020fe200078ec0ff */
[----:B------:R-:W-:Y:S01]  /*27f0*/  BSSY B1, `(.L_x_35) ;  /* 0x000000c000017945 */ /* 0x000fe20003800000 */
[----:B------:R-:W-:Y:S02]  /*2800*/  ISETP.GE.AND P1, PT, R26, 0x2, PT ;  /* 0x000000021a00780c */ /* 0x000fe40003f26270 */
[----:B------:R-:W-:Y:S02]  /*2810*/  F2FP.F16.E5M2.UNPACK_B R27, R27 ;  /* 0x0000001bff1b723e */ /* 0x000fe400020004ff */
[----:B------:R-:W-:-:S03]  /*2820*/  ISETP.LT.OR P2, PT, R25, 0x1, !P1 ;  /* 0x000000011900780c */ /* 0x000fc60004f41670 */
[----:B------:R-:W-:-:S05]  /*2830*/  HADD2.F32 R27, -RZ, R27.H0_H0 ;  /* 0x2000001bff1b7230 */ /* 0x000fca0000004100 */
[----:B------:R-:W-:Y:S01]  /*2840*/  FMUL R30, R27, R10 ;  /* 0x0000000a1b1e7220 */ /* 0x000fe20000400000 */
[----:B------:R-:W-:-:S03]  /*2850*/  PRMT R27, RZ, 0x7610, R27 ;  /* 0x00007610ff1b7816 */ /* 0x000fc6000000001b */
[----:B--2---:R-:W-:-:S05]  /*2860*/  FFMA R30, R79, R3, R30 ;  /* 0x000000034f1e7223 */ /* 0x004fca000000001e */
[----:B------:R-:W-:-:S05]  /*2870*/  F2FP.SATFINITE.E5M2.F32.PACK_AB_MERGE_C R31, RZ, R30, RZ ;  /* 0x0000001eff1f723e */ /* 0x000fca00048060ff */
[----:B------:R1:W-:Y:S01]  /*2880*/  @!P3 STG.E.U8 desc[UR16][R8.64], R31 ;  /* 0x0000001f0800b986 */ /* 0x0003e2000c101110 */
[----:B------:R-:W-:Y:S05]  /*2890*/  @P2 BRA `(.L_x_36) ;  /* 0x0000000000042947 */ /* 0x000fea0003800000 */
[----:B------:R2:W5:Y:S02]  /*28a0*/  LDG.E.U8 R27, desc[UR16][R12.64+0x1] ;  /* 0x000001100c1b7981 */ /* 0x000564000c1e1100 */
.L_x_36:
[----:B------:R-:W-:Y:S05]  /*28b0*/  BSYNC B1 ;  /* 0x0000000000017941 */ /* 0x000fea0003800000 */
.L_x_35:
[----:B-----5:R-:W-:Y:S01]  /*28c0*/  LOP3.LUT R27, R27, 0xff, RZ, 0xc0, !PT ;  /* 0x000000ff1b1b7812 */ /* 0x020fe200078ec0ff */
[----:B------:R-:W-:Y:S01]  /*28d0*/  BSSY B1, `(.L_x_37) ;  /* 0x0000012000017945 */ /* 0x000fe20003800000 */
[----:B-1----:R-:W-:Y:S02]  /*28e0*/  IADD3 R31, P3, R33, 0x8, RZ ;  /* 0x00000008211f7810 */ /* 0x002fe40007f7e0ff */
[----:B------:R-:W-:Y:S02]  /*28f0*/  F2FP.F16.E5M2.UNPACK_B R27, R27 ;  /* 0x0000001bff1b723e */ /* 0x000fe400020004ff */
[----:B------:R-:W-:Y:S01]  /*2900*/  ISETP.LT.OR P0, PT, R25, 0x9, !P0 ;  /* 0x000000091900780c */ /* 0x000fe20004701670 */
[----:B------:R-:W-:Y:S02]  /*2910*/  IMAD.X R28, RZ, RZ, R29, P3 ;  /* 0x000000ffff1c7224 */ /* 0x000fe400018e061d */
[----:B------:R-:W-:Y:S02]  /*2920*/  HADD2.F32 R27, -RZ, R27.H0_H0 ;  /* 0x2000001bff1b7230 */ /* 0x000fe40000004100 */
[----:B------:R-:W-:-:S02]  /*2930*/  IMAD R28, R28, UR6, RZ ;  /* 0x000000061c1c7c24 */ /* 0x000fc4000f8e02ff */
[----:B------:R-:W-:-:S04]  /*2940*/  IMAD.WIDE.U32 R16, R31, UR6, R16 ;  /* 0x000000061f107c25 */ /* 0x000fc8000f8e0010 */
[----:B------:R-:W-:Y:S01]  /*2950*/  FMUL R27, R27, R10 ;  /* 0x0000000a1b1b7220 */ /* 0x000fe20000400000 */
[----:B------:R-:W-:-:S03]  /*2960*/  IMAD R31, R31, UR7, R28 ;  /* 0x000000071f1f7c24 */ /* 0x000fc6000f8e021c */
[----:B------:R-:W-:Y:S01]  /*2970*/  FFMA R27, R78, R3, R27 ;  /* 0x000000034e1b7223 */ /* 0x000fe2000000001b */
[----:B------:R-:W-:-:S04]  /*2980*/  IADD3 R16, P3, R16, UR10, RZ ;  /* 0x0000000a10107c10 */ /* 0x000fc8000ff7e0ff */
[----:B------:R-:W-:Y:S02]  /*2990*/  F2FP.SATFINITE.E5M2.F32.PACK_AB_MERGE_C R29, RZ, R27, RZ ;  /* 0x0000001bff1d723e */ /* 0x000fe400048060ff */
[----:B------:R-:W-:Y:S02]  /*29a0*/  IADD3.X R17, R17, UR11, R31, P3, !PT ;  /* 0x0000000b11117c10 */ /* 0x000fe40009ffe41f */
[----:B------:R-:W-:Y:S01]  /*29b0*/  PRMT R27, RZ, 0x7610, R27 ;  /* 0x00007610ff1b7816 */ /* 0x000fe2000000001b */
[----:B------:R1:W-:Y:S01]  /*29c0*/  @!P2 STG.E.U8 desc[UR16][R8.64+0x1], R29 ;  /* 0x0000011d0800a986 */ /* 0x0003e2000c101110 */
[----:B------:R-:W-:Y:S05]  /*29d0*/  @P0 BRA `(.L_x_38) ;  /* 0x0000000000040947 */ /* 0x000fea0003800000 */
[----:B------:R3:W5:Y:S02]  /*29e0*/  LDG.E.U8 R27, desc[UR16][R16.64] ;  /* 0x00000010101b7981 */ /* 0x000764000c1e1100 */
.L_x_38:
[----:B------:R-:W-:Y:S05]  /*29f0*/  BSYNC B1 ;  /* 0x0000000000017941 */ /* 0x000fea0003800000 */
.L_x_37:
[----:B-----5:R-:W-:Y:S01]  /*2a00*/  LOP3.LUT R27, R27, 0xff, RZ, 0xc0, !PT ;  /* 0x000000ff1b1b7812 */ /* 0x020fe200078ec0ff */
[----:B------:R-:W-:Y:S01]  /*2a10*/  BSSY B1, `(.L_x_39) ;  /* 0x000000b000017945 */ /* 0x000fe20003800000 */
[----:B------:R-:W-:Y:S02]  /*2a20*/  ISETP.LT.OR P1, PT, R25, 0x9, !P1 ;  /* 0x000000091900780c */ /* 0x000fe40004f21670 */
[----:B------:R-:W-:-:S05]  /*2a30*/  F2FP.F16.E5M2.UNPACK_B R27, R27 ;  /* 0x0000001bff1b723e */ /* 0x000fca00020004ff */
[----:B------:R-:W-:-:S05]  /*2a40*/  HADD2.F32 R27, -RZ, R27.H0_H0 ;  /* 0x2000001bff1b7230 */ /* 0x000fca0000004100 */
[----:B------:R-:W-:Y:S01]  /*2a50*/  FMUL R28, R27, R10 ;  /* 0x0000000a1b1c7220 */ /* 0x000fe20000400000 */
[----:B------:R-:W-:-:S03]  /*2a60*/  PRMT R27, RZ, 0x7610, R27 ;  /* 0x00007610ff1b7816 */ /* 0x000fc6000000001b */
[----:B------:R-:W-:-:S05]  /*2a70*/  FFMA R28, R77, R3, R28 ;  /* 0x000000034d1c7223 */ /* 0x000fca000000001c */
[----:B-1----:R-:W-:-:S05]  /*2a80*/  F2FP.SATFINITE.E5M2.F32.PACK_AB_MERGE_C R29, RZ, R28, RZ ;  /* 0x0000001cff1d723e */ /* 0x002fca00048060ff */
[----:B------:R1:W-:Y:S01]  /*2a90*/  @!P0 STG.E.U8 desc[UR16][R6.64], R29 ;  /* 0x0000001d06008986 */ /* 0x0003e2000c101110 */
[----:B------:R-:W-:Y:S05]  /*2aa0*/  @P1 BRA `(.L_x_40) ;  /* 0x0000000000041947 */ /* 0x000fea0003800000 */
[----:B------:R4:W5:Y:S02]  /*2ab0*/  LDG.E.U8 R27, desc[UR16][R16.64+0x1] ;  /* 0x00000110101b7981 */ /* 0x000964000c1e1100 */
.L_x_40:
[----:B------:R-:W-:Y:S05]  /*2ac0*/  BSYNC B1 ;  /* 0x0000000000017941 */ /* 0x000fea0003800000 */
.L_x_39:
[----:B-----5:R-:W-:Y:S01]  /*2ad0*/  LOP3.LUT R27, R27, 0xff, RZ, 0xc0, !PT ;  /* 0x000000ff1b1b7812 */ /* 0x020fe200078ec0ff */
[----:B------:R-:W-:Y:S01]  /*2ae0*/  BSSY B1, `(.L_x_41) ;  /* 0x000000c000017945 */ /* 0x000fe20003800000 */
[----:B------:R-:W-:Y:S02]  /*2af0*/  ISETP.GE.AND P0, PT, R26, 0x9, PT ;  /* 0x000000091a00780c */ /* 0x000fe40003f06270 */
[----:B------:R-:W-:Y:S02]  /*2b00*/  F2FP.F16.E5M2.UNPACK_B R27, R27 ;  /* 0x0000001bff1b723e */ /* 0x000fe400020004ff */
[----:B------:R-:W-:-:S03]  /*2b10*/  ISETP.LT.OR P2, PT, R25, 0x1, !P0 ;  /* 0x000000011900780c */ /* 0x000fc60004741670 */
[----:B------:R-:W-:-:S05]  /*2b20*/  HADD2.F32 R27, -RZ, R27.H0_H0 ;  /* 0x2000001bff1b7230 */ /* 0x000fca0000004100 */
[----:B------:R-:W-:-:S04]  /*2b30*/  FMUL R27, R27, R10 ;  /* 0x0000000a1b1b7220 */ /* 0x000fc80000400000 */
[----:B------:R-:W-:-:S05]  /*2b40*/  FFMA R27, R76, R3, R27 ;  /* 0x000000034c1b7223 */ /* 0x000fca000000001b */
[----:B-1----:R-:W-:Y:S02]  /*2b50*/  F2FP.SATFINITE.E5M2.F32.PACK_AB_MERGE_C R29, RZ, R27, RZ ;  /* 0x0000001bff1d723e */ /* 0x002fe400048060ff */
[----:B------:R-:W-:-:S03]  /*2b60*/  PRMT R27, RZ, 0x7610, R27 ;  /* 0x00007610ff1b7816 */ /* 0x000fc6000000001b */
[----:B------:R1:W-:Y:S01]  /*2b70*/  @!P1 STG.E.U8 desc[UR16][R6.64+0x1], R29 ;  /* 0x0000011d06009986 */ /* 0x0003e2000c101110 */
[----:B------:R-:W-:Y:S05]  /*2b80*/  @P2 BRA `(.L_x_42) ;  /* 0x0000000000042947 */ /* 0x000fea0003800000 */
[----:B------:R0:W5:Y:S02]  /*2b90*/  LDG.E.U8 R27, desc[UR16][R12.64+0x8] ;  /* 0x000008100c1b7981 */ /* 0x000164000c1e1100 */
.L_x_42:
[----:B------:R-:W-:Y:S05]  /*2ba0*/  BSYNC B1 ;  /* 0x0000000000017941 */ /* 0x000fea0003800000 */
.L_x_41:
        /* <DEDUP_REMOVED lines=13> */
.L_x_44:
[----:B------:R-:W-:Y:S05]  /*2c80*/  BSYNC B1 ;  /* 0x0000000000017941 */ /* 0x000fea0003800000 */
.L_x_43:
[----:B-----5:R-:W-:Y:S01]  /*2c90*/  LOP3.LUT R27, R27, 0xff, RZ, 0xc0, !PT ;  /* 0x000000ff1b1b7812 */ /* 0x020fe200078ec0ff */
[----:B------:R-:W-:Y:S01]  /*2ca0*/  BSSY B1, `(.L_x_45) ;  /* 0x000000b000017945 */ /* 0x000fe20003800000 */
[----:B------:R-:W-:Y:S02]  /*2cb0*/  ISETP.LT.OR P0, PT, R25, 0x9, !P0 ;  /* 0x000000091900780c */ /* 0x000fe40004701670 */
[----:B------:R-:W-:-:S05]  /*2cc0*/  F2FP.F16.E5M2.UNPACK_B R27, R27 ;  /* 0x0000001bff1b723e */ /* 0x000fca00020004ff */
        /* <DEDUP_REMOVED lines=8> */
.L_x_46:
[----:B------:R-:W-:Y:S05]  /*2d50*/  BSYNC B1 ;  /* 0x0000000000017941 */ /* 0x000fea0003800000 */
.L_x_45:
        /* <DEDUP_REMOVED lines=12> */
.L_x_48:
[----:B------:R-:W-:Y:S05]  /*2e20*/  BSYNC B1 ;  /* 0x0000000000017941 */ /* 0x000fea0003800000 */
.L_x_47:
        /* <DEDUP_REMOVED lines=13> */
.L_x_50:
[----:B------:R-:W-:Y:S05]  /*2f00*/  BSYNC B1 ;  /* 0x0000000000017941 */ /* 0x000fea0003800000 */
.L_x_49:
        /* <DEDUP_REMOVED lines=13> */
.L_x_52:
[----:B------:R-:W-:Y:S05]  /*2fe0*/  BSYNC B1 ;  /* 0x0000000000017941 */ /* 0x000fea0003800000 */
.L_x_51:
        /* <DEDUP_REMOVED lines=12> */
.L_x_54:
[----:B------:R-:W-:Y:S05]  /*30b0*/  BSYNC B1 ;  /* 0x0000000000017941 */ /* 0x000fea0003800000 */
.L_x_53:
        /* <DEDUP_REMOVED lines=12> */
.L_x_56:
[----:B------:R-:W-:Y:S05]  /*3180*/  BSYNC B1 ;  /* 0x0000000000017941 */ /* 0x000fea0003800000 */
.L_x_55:
        /* <DEDUP_REMOVED lines=13> */
.L_x_58:
[----:B------:R-:W-:Y:S05]  /*3260*/  BSYNC B1 ;  /* 0x0000000000017941 */ /* 0x000fea0003800000 */
.L_x_57:
        /* <DEDUP_REMOVED lines=13> */
.L_x_60:
[----:B------:R-:W-:Y:S05]  /*3340*/  BSYNC B1 ;  /* 0x0000000000017941 */ /* 0x000fea0003800000 */
.L_x_59:
        /* <DEDUP_REMOVED lines=12> */
.L_x_62:
[----:B------:R-:W-:Y:S05]  /*3410*/  BSYNC B1 ;  /* 0x0000000000017941 */ /* 0x000fea0003800000 */
.L_x_61:
        /* <DEDUP_REMOVED lines=12> */
.L_x_64:
[----:B------:R-:W-:Y:S05]  /*34e0*/  BSYNC B1 ;  /* 0x0000000000017941 */ /* 0x000fea0003800000 */
.L_x_63:
        /* <DEDUP_REMOVED lines=13> */
.L_x_66:
[----:B------:R-:W-:Y:S05]  /*35c0*/  BSYNC B1 ;  /* 0x0000000000017941 */ /* 0x000fea0003800000 */
.L_x_65:
        /* <DEDUP_REMOVED lines=13> */
.L_x_68:
[----:B------:R-:W-:Y:S05]  /*36a0*/  BSYNC B1 ;  /* 0x0000000000017941 */ /* 0x000fea0003800000 */
.L_x_67:
        /* <DEDUP_REMOVED lines=12> */
.L_x_70:
[----:B------:R-:W-:Y:S05]  /*3770*/  BSYNC B1 ;  /* 0x0000000000017941 */ /* 0x000fea0003800000 */
.L_x_69:
        /* <DEDUP_REMOVED lines=12> */
.L_x_72:
[----:B------:R-:W-:Y:S05]  /*3840*/  BSYNC B1 ;  /* 0x0000000000017941 */ /* 0x000fea0003800000 */
.L_x_71:
        /* <DEDUP_REMOVED lines=13> */
.L_x_74:
[----:B------:R-:W-:Y:S05]  /*3920*/  BSYNC B1 ;  /* 0x0000000000017941 */ /* 0x000fea0003800000 */
.L_x_73:
        /* <DEDUP_REMOVED lines=13> */
.L_x_76:
[----:B------:R-:W-:Y:S05]  /*3a00*/  BSYNC B1 ;  /* 0x0000000000017941 */ /* 0x000fea0003800000 */
.L_x_75:
        /* <DEDUP_REMOVED lines=12> */
.L_x_78:
[----:B------:R-:W-:Y:S05]  /*3ad0*/  BSYNC B1 ;  /* 0x0000000000017941 */ /* 0x000fea0003800000 */
.L_x_77:
[----:B-----5:R-:W-:Y:S01]  /*3ae0*/  LOP3.LUT R27, R27, 0xff, RZ, 0xc0, !PT ;  /* 0x000000ff1b1b7812 */ /* 0x020fe200078ec0ff */
[----:B------:R-:W-:Y:S01]  /*3af0*/  BSSY B1, `(.L_x_79) ;  /* 0x000000b000017945 */ /* 0x000fe20003800000 */
[----:B------:R-:W-:Y:S02]  /*3b00*/  ISETP.LT.OR P1, PT, R25, 0x9, !P1 ;  /* 0x000000091900780c */ /* 0x000fe40004f21670 */
[----:B------:R-:W-:-:S05]  /*3b10*/  F2FP.F16.E5M2.UNPACK_B R27, R27 ;  /* 0x0000001bff1b723e */ /* 0x000fca00020004ff */
[----:B------:R-:W-:-:S05]  /*3b20*/  HADD2.F32 R27, -RZ, R27.H0_H0 ;  /* 0x2000001bff1b7230 */ /* 0x000fca0000004100 */
[----:B------:R-:W-:-:S04]  /*3b30*/  FMUL R28, R27, R10 ;  /* 0x0000000a1b1c7220 */ /* 0x000fc80000400000 */
[----:B------:R-:W-:Y:S01]  /*3b40*/  FFMA R28, R23, R3, R28 ;  /* 0x00000003171c7223 */ /* 0x000fe2000000001c */
[----:B------:R-:W-:-:S04]  /*3b50*/  PRMT R23, RZ, 0x7610, R23 ;  /* 0x00007610ff177816 */ /* 0x000fc80000000017 */
[----:B------:R-:W-:-:S05]  /*3b60*/  F2FP.SATFINITE.E5M2.F32.PACK_AB_MERGE_C R27, RZ, R28, RZ ;  /* 0x0000001cff1b723e */ /* 0x000fca00048060ff */
[----:B------:R0:W-:Y:S01]  /*3b70*/  @!P0 STG.E.U8 desc[UR16][R6.64+0x28], R27 ;  /* 0x0000281b06008986 */ /* 0x0001e2000c101110 */
[----:B------:R-:W-:Y:S05]  /*3b80*/  @P1 BRA `(.L_x_80) ;  /* 0x0000000000041947 */ /* 0x000fea0003800000 */
[----:B------:R0:W5:Y:S02]  /*3b90*/  LDG.E.U8 R23, desc[UR16][R16.64+0x29] ;  /* 0x0000291010177981 */ /* 0x000164000c1e1100 */
.L_x_80:
[----:B------:R-:W-:Y:S05]  /*3ba0*/  BSYNC B1 ;  /* 0x0000000000017941 */ /* 0x000fea0003800000 */
.L_x_79:
        /* <DEDUP_REMOVED lines=8> */
[----:B0-----:R-:W-:Y:S02]  /*3c30*/  F2FP.SATFINITE.E5M2.F32.PACK_AB_MERGE_C R27, RZ, R23, RZ ;  /* 0x00000017ff1b723e */ /* 0x001fe400048060ff */
[----:B------:R-:W-:-:S03]  /*3c40*/  PRMT R23, RZ, 0x7610, R23 ;  /* 0x00007610ff177816 */ /* 0x000fc60000000017 */
[----:B------:R0:W-:Y:S01]  /*3c50*/  @!P1 STG.E.U8 desc[UR16][R6.64+0x29], R27 ;  /* 0x0000291b06009986 */ /* 0x0001e2000c101110 */
[----:B------:R-:W-:Y:S05]  /*3c60*/  @P2 BRA `(.L_x_82) ;  /* 0x0000000000042947 */ /* 0x000fea0003800000 */
[----:B------:R0:W5:Y:S02]  /*3c70*/  LDG.E.U8 R23, desc[UR16][R12.64+0x30] ;  /* 0x000030100c177981 */ /* 0x000164000c1e1100 */
.L_x_82:
[----:B------:R-:W-:Y:S05]  /*3c80*/  BSYNC B1 ;  /* 0x0000000000017941 */ /* 0x000fea0003800000 */
.L_x_81:
[----:B-----5:R-:W-:Y:S01]  /*3c90*/  LOP3.LUT R23, R23, 0xff, RZ, 0xc0, !PT ;  /* 0x000000ff17177812 */ /* 0x020fe200078ec0ff */
[----:B------:R-:W-:Y:S01]  /*3ca0*/  BSSY B1, `(.L_x_83) ;  /* 0x000000c000017945 */ /* 0x000fe20003800000 */
[----:B------:R-:W-:Y:S02]  /*3cb0*/  ISETP.GE.AND P1, PT, R26, 0x32, PT ;  /* 0x000000321a00780c */ /* 0x000fe40003f26270 */
[----:B------:R-:W-:Y:S02]  /*3cc0*/  F2FP.F16.E5M2.UNPACK_B R23, R23 ;  /* 0x00000017ff17723e */ /* 0x000fe400020004ff */
[----:B------:R-:W-:-:S03]  /*3cd0*/  ISETP.LT.OR P3, PT, R25, 0x1, !P1 ;  /* 0x000000011900780c */ /* 0x000fc60004f61670 */
        /* <DEDUP_REMOVED lines=8> */
.L_x_84:
[----:B------:R-:W-:Y:S05]  /*3d60*/  BSYNC B1 ;  /* 0x0000000000017941 */ /* 0x000fea0003800000 */
.L_x_83:
[----:B-----5:R-:W-:Y:S01]  /*3d70*/  LOP3.LUT R21, R21, 0xff, RZ, 0xc0, !PT ;  /* 0x000000ff15157812 */ /* 0x020fe200078ec0ff */
[----:B------:R-:W-:Y:S01]  /*3d80*/  BSSY B1, `(.L_x_85) ;  /* 0x000000b000017945 */ /* 0x000fe20003800000 */
[----:B------:R-:W-:Y:S02]  /*3d90*/  ISETP.LT.OR P0, PT, R25, 0x9, !P0 ;  /* 0x000000091900780c */ /* 0x000fe40004701670 */
[----:B------:R-:W-:-:S05]  /*3da0*/  F2FP.F16.E5M2.UNPACK_B R21, R21 ;  /* 0x00000015ff15723e */ /* 0x000fca00020004ff */
        /* <DEDUP_REMOVED lines=8> */
.L_x_86:
[----:B------:R-:W-:Y:S05]  /*3e30*/  BSYNC B1 ;  /* 0x0000000000017941 */ /* 0x000fea0003800000 */
.L_x_85:
        /* <DEDUP_REMOVED lines=12> */
.L_x_88:
[----:B------:R-:W-:Y:S05]  /*3f00*/  BSYNC B1 ;  /* 0x0000000000017941 */ /* 0x000fea0003800000 */
.L_x_87:
        /* <DEDUP_REMOVED lines=13> */
.L_x_90:
[----:B------:R-:W-:Y:S05]  /*3fe0*/  BSYNC B1 ;  /* 0x0000000000017941 */ /* 0x000fea0003800000 */
.L_x_89:
        /* <DEDUP_REMOVED lines=13> */
.L_x_92:
[----:B------:R-:W-:Y:S05]  /*40c0*/  BSYNC B1 ;  /* 0x0000000000017941 */ /* 0x000fea0003800000 */
.L_x_91:
[----:B-----5:R-:W-:Y:S01]  /*40d0*/  LOP3.LUT R15, R15, 0xff, RZ, 0xc0, !PT ;  /* 0x000000ff0f0f7812 */ /* 0x020fe200078ec0ff */
[----:B------:R-:W-:Y:S01]  /*40e0*/  BSSY B1, `(.L_x_93) ;  /* 0x000000b000017945 */ /* 0x000fe20003800000 */
[----:B------:R-:W-:Y:S02]  /*40f0*/  ISETP.LT.OR P0, PT, R25, 0x9, !P0 ;  /* 0x000000091900780c */ /* 0x000fe40004701670 */
[----:B------:R-:W-:Y:S02]  /*4100*/  F2FP.F16.E5M2.UNPACK_B R15, R15 ;  /* 0x0000000fff0f723e */ /* 0x000fe400020004ff */
[----:B0-2---:R-:W-:-:S03]  /*4110*/  PRMT R12, RZ, 0x7610, R12 ;  /* 0x00007610ff0c7816 */ /* 0x005fc6000000000c */
[----:B------:R-:W-:-:S05]  /*4120*/  HADD2.F32 R15, -RZ, R15.H0_H0 ;  /* 0x2000000fff0f7230 */ /* 0x000fca0000004100 */
[----:B------:R-:W-:-:S04]  /*4130*/  FMUL R15, R15, R10 ;  /* 0x0000000a0f0f7220 */ /* 0x000fc80000400000 */
[----:B------:R-:W-:-:S05]  /*4140*/  FFMA R15, R18, R3, R15 ;  /* 0x00000003120f7223 */ /* 0x000fca000000000f */
[----:B------:R-:W-:-:S05]  /*4150*/  F2FP.SATFINITE.E5M2.F32.PACK_AB_MERGE_C R15, RZ, R15, RZ ;  /* 0x0000000fff0f723e */ /* 0x000fca00048060ff */
[----:B------:R0:W-:Y:S01]  /*4160*/  @!P3 STG.E.U8 desc[UR16][R8.64+0x39], R15 ;  /* 0x0000390f0800b986 */ /* 0x0001e2000c101110 */
[----:B------:R-:W-:Y:S05]  /*4170*/  @P0 BRA `(.L_x_94) ;  /* 0x0000000000040947 */ /* 0x000fea0003800000 */
[----:B------:R2:W5:Y:S02]  /*4180*/  LDG.E.U8 R12, desc[UR16][R16.64+0x38] ;  /* 0x00003810100c7981 */ /* 0x000564000c1e1100 */
.L_x_94:
[----:B------:R-:W-:Y:S05]  /*4190*/  BSYNC B1 ;  /* 0x0000000000017941 */ /* 0x000fea0003800000 */
.L_x_93:
[----:B-----5:R-:W-:Y:S01]  /*41a0*/  LOP3.LUT R12, R12, 0xff, RZ, 0xc0, !PT ;  /* 0x000000ff0c0c7812 */ /* 0x020fe200078ec0ff */
[----:B------:R-:W-:Y:S01]  /*41b0*/  BSSY B1, `(.L_x_95) ;  /* 0x000000b000017945 */ /* 0x000fe20003800000 */
[----:B------:R-:W-:Y:S02]  /*41c0*/  ISETP.LT.OR P1, PT, R25, 0x9, !P1 ;  /* 0x000000091900780c */ /* 0x000fe40004f21670 */
[----:B------:R-:W-:-:S05]  /*41d0*/  F2FP.F16.E5M2.UNPACK_B R12, R12 ;  /* 0x0000000cff0c723e */ /* 0x000fca00020004ff */
[----:B01----:R-:W-:-:S05]  /*41e0*/  HADD2.F32 R9, -RZ, R12.H0_H0 ;  /* 0x2000000cff097230 */ /* 0x003fca0000004100 */
[----:B------:R-:W-:-:S04]  /*41f0*/  FMUL R8, R9, R10 ;  /* 0x0000000a09087220 */ /* 0x000fc80000400000 */
[----:B------:R-:W-:-:S05]  /*4200*/  FFMA R8, R11, R3, R8 ;  /* 0x000000030b087223 */ /* 0x000fca0000000008 */
[----:B------:R-:W-:Y:S02]  /*4210*/  F2FP.SATFINITE.E5M2.F32.PACK_AB_MERGE_C R9, RZ, R8, RZ ;  /* 0x00000008ff09723e */ /* 0x000fe400048060ff */
[----:B------:R-:W-:-:S03]  /*4220*/  PRMT R8, RZ, 0x7610, R8 ;  /* 0x00007610ff087816 */ /* 0x000fc60000000008 */
[----:B------:R0:W-:Y:S01]  /*4230*/  @!P0 STG.E.U8 desc[UR16][R6.64+0x38], R9 ;  /* 0x0000380906008986 */ /* 0x0001e2000c101110 */
[----:B------:R-:W-:Y:S05]  /*4240*/  @P1 BRA `(.L_x_96) ;  /* 0x0000000000041947 */ /* 0x000fea0003800000 */
[----:B------:R1:W5:Y:S02]  /*4250*/  LDG.E.U8 R8, desc[UR16][R16.64+0x39] ;  /* 0x0000391010087981 */ /* 0x000364000c1e1100 */
.L_x_96:
[----:B------:R-:W-:Y:S05]  /*4260*/  BSYNC B1 ;  /* 0x0000000000017941 */ /* 0x000fea0003800000 */
.L_x_95:
[----:B------:R-:W-:Y:S05]  /*4270*/  @P1 BRA `(.L_x_97) ;  /* 0x0000000800601947 */ /* 0x000fea0003800000 */
[----:B-----5:R-:W-:-:S04]  /*4280*/  LOP3.LUT R8, R8, 0xff, RZ, 0xc0, !PT ;  /* 0x000000ff08087812 */ /* 0x020fc800078ec0ff */
[----:B------:R-:W-:-:S05]  /*4290*/  F2FP.F16.E5M2.UNPACK_B R8, R8 ;  /* 0x00000008ff08723e */ /* 0x000fca00020004ff */
[----:B0-----:R-:W-:-:S05]  /*42a0*/  HADD2.F32 R9, -RZ, R8.H0_H0 ;  /* 0x20000008ff097230 */ /* 0x001fca0000004100 */
[----:B------:R-:W-:-:S04]  /*42b0*/  FMUL R9, R9, R10 ;  /* 0x0000000a09097220 */ /* 0x000fc80000400000 */
[----:B------:R-:W-:-:S05]  /*42c0*/  FFMA R9, R14, R3, R9 ;  /* 0x000000030e097223 */ /* 0x000fca0000000009 */
[----:B------:R-:W-:-:S05]  /*42d0*/  F2FP.SATFINITE.E5M2.F32.PACK_AB_MERGE_C R9, RZ, R9, RZ ;  /* 0x00000009ff09723e */ /* 0x000fca00048060ff */
[----:B------:R0:W-:Y:S01]  /*42e0*/  STG.E.U8 desc[UR16][R6.64+0x39], R9 ;  /* 0x0000390906007986 */ /* 0x0001e2000c101110 */
[----:B------:R-:W-:Y:S05]  /*42f0*/  BRA `(.L_x_97) ;  /* 0x0000000800407947 */ /* 0x000fea0003800000 */
.L_x_32:
[C---:B------:R-:W-:Y:S01]  /*4300*/  ISETP.GE.AND P3, PT, R26.reuse, 0x1, PT ;  /* 0x000000011a00780c */ /* 0x040fe20003f66270 */
[-C--:B--2---:R-:W-:Y:S01]  /*4310*/  FMUL R79, R79, R3.reuse ;  /* 0x000000034f4f7220 */ /* 0x084fe20000400000 */
[----:B------:R-:W-:Y:S01]  /*4320*/  ISETP.GE.AND P0, PT, R26, 0x2, PT ;  /* 0x000000021a00780c */ /* 0x000fe20003f06270 */
[-C--:B------:R-:W-:Y:S01]  /*4330*/  FMUL R78, R78, R3.reuse ;  /* 0x000000034e4e7220 */ /* 0x080fe20000400000 */
[----:B------:R-:W-:Y:S01]  /*4340*/  ISETP.LT.OR P1, PT, R25, 0x1, !P3 ;  /* 0x000000011900780c */ /* 0x000fe20005f21670 */
[-C--:B------:R-:W-:Y:S01]  /*4350*/  FMUL R77, R77, R3.reuse ;  /* 0x000000034d4d7220 */ /* 0x080fe20000400000 */
[C---:B------:R-:W-:Y:S01]  /*4360*/  ISETP.LT.OR P2, PT, R25.reuse, 0x1, !P0 ;  /* 0x000000011900780c */ /* 0x040fe20004741670 */
[-C--:B------:R-:W-:Y:S01]  /*4370*/  FMUL R76, R76, R3.reuse ;  /* 0x000000034c4c7220 */ /* 0x080fe20000400000 */
[----:B------:R-:W-:Y:S01]  /*4380*/  ISETP.LT.OR P3, PT, R25, 0x9, !P3 ;  /* 0x000000091900780c */ /* 0x000fe20005f61670 */
[----:B------:R-:W-:Y:S01]  /*4390*/  FMUL R75, R75, R3 ;  /* 0x000000034b4b7220 */ /* 0x000fe20000400000 */
[----:B------:R-:W-:Y:S01]  /*43a0*/  F2FP.SATFINITE.E5M2.F32.PACK_AB_MERGE_C R79, RZ, R79, RZ ;  /* 0x0000004fff4f723e */ /* 0x000fe200048060ff */
[-C--:B------:R-:W-:Y:S01]  /*43b0*/  FMUL R74, R74, R3.reuse ;  /* 0x000000034a4a7220 */ /* 0x080fe20000400000 */
[----:B------:R-:W-:Y:S01]  /*43c0*/  F2FP.SATFINITE.E5M2.F32.PACK_AB_MERGE_C R13, RZ, R78, RZ ;  /* 0x0000004eff0d723e */ /* 0x000fe200048060ff */
[----:B------:R-:W-:Y:S01]  /*43d0*/  FMUL R73, R73, R3 ;  /* 0x0000000349497220 */ /* 0x000fe20000400000 */
[----:B------:R-:W-:Y:S01]  /*43e0*/  F2FP.SATFINITE.E5M2.F32.PACK_AB_MERGE_C R77, RZ, R77, RZ ;  /* 0x0000004dff4d723e */ /* 0x000fe200048060ff */
[-C--:B------:R-:W-:Y:S01]  /*43f0*/  FMUL R72, R72, R3.reuse ;  /* 0x0000000348487220 */ /* 0x080fe20000400000 */
[----:B------:R-:W-:Y:S01]  /*4400*/  ISETP.LT.OR P0, PT, R25, 0x9, !P0 ;  /* 0x000000091900780c */ /* 0x000fe20004701670 */
[----:B------:R-:W-:Y:S01]  /*4410*/  @!P1 STG.E.U8 desc[UR16][R8.64], R79 ;  /* 0x0000004f08009986 */ /* 0x000fe2000c101110 */
[C---:B------:R-:W-:Y:S01]  /*4420*/  ISETP.GE.AND P1, PT, R26.reuse, 0x9, PT ;  /* 0x000000091a00780c */ /* 0x040fe20003f26270 */
[----:B------:R-:W-:Y:S01]  /*4430*/  FMUL R71, R71, R3 ;  /* 0x0000000347477220 */ /* 0x000fe20000400000 */
[----:B------:R-:W-:Y:S01]  /*4440*/  F2FP.SATFINITE.E5M2.F32.PACK_AB_MERGE_C R75, RZ, R75, RZ ;  /* 0x0000004bff4b723e */ /* 0x000fe200048060ff */
[----:B------:R0:W-:Y:S01]  /*4450*/  @!P2 STG.E.U8 desc[UR16][R8.64+0x1], R13 ;  /* 0x0000010d0800a986 */ /* 0x0001e2000c101110 */
[----:B------:R-:W-:Y:S01]  /*4460*/  ISETP.GE.AND P2, PT, R26, 0xa, PT ;  /* 0x0000000a1a00780c */ /* 0x000fe20003f46270 */
[-C--:B------:R-:W-:Y:S01]  /*4470*/  FMUL R70, R70, R3.reuse ;  /* 0x0000000346467220 */ /* 0x080fe20000400000 */
[----:B------:R-:W-:Y:S01]  /*4480*/  F2FP.SATFINITE.E5M2.F32.PACK_AB_MERGE_C R17, RZ, R74, RZ ;  /* 0x0000004aff11723e */ /* 0x000fe200048060ff */
[----:B------:R-:W-:Y:S01]  /*4490*/  @!P3 STG.E.U8 desc[UR16][R6.64], R77 ;  /* 0x0000004d0600b986 */ /* 0x000fe2000c101110 */
[C---:B------:R-:W-:Y:S01]  /*44a0*/  ISETP.LT.OR P3, PT, R25.reuse, 0x1, !P1 ;  /* 0x000000011900780c */ /* 0x040fe20004f61670 */
[-C--:B------:R-:W-:Y:S01]  /*44b0*/  FMUL R68, R68, R3.reuse ;  /* 0x0000000344447220 */ /* 0x080fe20000400000 */
[----:B------:R-:W-:Y:S01]  /*44c0*/  ISETP.LT.OR P5, PT, R25, 0x1, !P2 ;  /* 0x000000011900780c */ /* 0x000fe200057a1670 */
[-C--:B------:R-:W-:Y:S01]  /*44d0*/  FMUL R67, R67, R3.reuse ;  /* 0x0000000343437220 */ /* 0x080fe20000400000 */
[----:B------:R-:W-:Y:S01]  /*44e0*/  ISETP.LT.OR P1, PT, R25, 0x9, !P1 ;  /* 0x000000091900780c */ /* 0x000fe20004f21670 */
[----:B------:R-:W-:Y:S01]  /*44f0*/  FMUL R65, R65, R3 ;  /* 0x0000000341417220 */ /* 0x000fe20000400000 */
[----:B------:R-:W-:Y:S01]  /*4500*/  F2FP.SATFINITE.E5M2.F32.PACK_AB_MERGE_C R73, RZ, R73, RZ ;  /* 0x00000049ff49723e */ /* 0x000fe200048060ff */
[-C--:B------:R-:W-:Y:S01]  /*4510*/  FMUL R66, R66, R3.reuse ;  /* 0x0000000342427220 */ /* 0x080fe20000400000 */
[----:B0-----:R-:W-:Y:S01]  /*4520*/  F2FP.SATFINITE.E5M2.F32.PACK_AB_MERGE_C R13, RZ, R76, RZ ;  /* 0x0000004cff0d723e */ /* 0x001fe200048060ff */
[-C--:B------:R-:W-:Y:S01]  /*4530*/  FMUL R64, R64, R3.reuse ;  /* 0x0000000340407220 */ /* 0x080fe20000400000 */
[----:B------:R-:W-:Y:S01]  /*4540*/  ISETP.LT.OR P2, PT, R25, 0x9, !P2 ;  /* 0x000000091900780c */ /* 0x000fe20005741670 */
[-C--:B------:R-:W-:Y:S01]  /*4550*/  FMUL R63, R63, R3.reuse ;  /* 0x000000033f3f7220 */ /* 0x080fe20000400000 */
[----:B------:R-:W-:Y:S01]  /*4560*/  F2FP.SATFINITE.E5M2.F32.PACK_AB_MERGE_C R27, RZ, R72, RZ ;  /* 0x00000048ff1b723e */ /* 0x000fe200048060ff */
[----:B------:R0:W-:Y:S01]  /*4570*/  @!P0 STG.E.U8 desc[UR16][R6.64+0x1], R13 ;  /* 0x0000010d06008986 */ /* 0x0001e2000c101110 */
[C---:B------:R-:W-:Y:S01]  /*4580*/  ISETP.GE.AND P0, PT, R26.reuse, 0x11, PT ;  /* 0x000000111a00780c */ /* 0x040fe20003f06270 */
[----:B------:R-:W-:Y:S01]  /*4590*/  FMUL R61, R61, R3 ;  /* 0x000000033d3d7220 */ /* 0x000fe20000400000 */
[----:B------:R-:W-:Y:S01]  /*45a0*/  F2FP.SATFINITE.E5M2.F32.PACK_AB_MERGE_C R71, RZ, R71, RZ ;  /* 0x00000047ff47723e */ /* 0x000fe200048060ff */
[----:B------:R-:W-:Y:S01]  /*45b0*/  @!P3 STG.E.U8 desc[UR16][R8.64+0x8], R75 ;  /* 0x0000084b0800b986 */ /* 0x000fe2000c101110 */
[----:B------:R-:W-:Y:S01]  /*45c0*/  ISETP.GE.AND P3, PT, R26, 0x12, PT ;  /* 0x000000121a00780c */ /* 0x000fe20003f66270 */
[----:B------:R-:W-:Y:S01]  /*45d0*/  FMUL R62, R62, R3 ;  /* 0x000000033e3e7220 */ /* 0x000fe20000400000 */
[----:B------:R-:W-:Y:S01]  /*45e0*/  F2FP.SATFINITE.E5M2.F32.PACK_AB_MERGE_C R67, RZ, R67, RZ ;  /* 0x00000043ff43723e */ /* 0x000fe200048060ff */
[----:B------:R1:W-:Y:S01]  /*45f0*/  @!P5 STG.E.U8 desc[UR16][R8.64+0x9], R17 ;  /* 0x000009110800d986 */ /* 0x0003e2000c101110 */
[----:B------:R-:W-:Y:S01]  /*4600*/  ISETP.LT.OR P5, PT, R25, 0x1, !P3 ;  /* 0x000000011900780c */ /* 0x000fe20005fa1670 */
[-C--:B------:R-:W-:Y:S01]  /*4610*/  FMUL R59, R59, R3.reuse ;  /* 0x000000033b3b7220 */ /* 0x080fe20000400000 */
[C---:B------:R-:W-:Y:S01]  /*4620*/  ISETP.LT.OR P3, PT, R25.reuse, 0x9, !P3 ;  /* 0x000000091900780c */ /* 0x040fe20005f61670 */
[----:B------:R-:W-:Y:S01]  /*4630*/  @!P1 STG.E.U8 desc[UR16][R6.64+0x8], R73 ;  /* 0x0000084906009986 */ /* 0x000fe2000c101110 */
[----:B------:R-:W-:Y:S01]  /*4640*/  ISETP.LT.OR P1, PT, R25, 0x1, !P0 ;  /* 0x000000011900780c */ /* 0x000fe20004721670 */
[-C--:B------:R-:W-:Y:S01]  /*4650*/  FMUL R60, R60, R3.reuse ;  /* 0x000000033c3c7220 */ /* 0x080fe20000400000 */
[----:B0-----:R-:W-:Y:S01]  /*4660*/  F2FP.SATFINITE.E5M2.F32.PACK_AB_MERGE_C R13, RZ, R70, RZ ;  /* 0x00000046ff0d723e */ /* 0x001fe200048060ff */
[----:B------:R-:W-:Y:S01]  /*4670*/  @!P2 STG.E.U8 desc[UR16][R6.64+0x9], R27 ;  /* 0x0000091b0600a986 */ /* 0x000fe2000c101110 */
[----:B------:R-:W-:Y:S01]  /*4680*/  ISETP.GE.AND P2, PT, R26, 0x19, PT ;  /* 0x000000191a00780c */ /* 0x000fe20003f46270 */
[-C--:B------:R-:W-:Y:S01]  /*4690*/  FMUL R57, R57, R3.reuse ;  /* 0x0000000339397220 */ /* 0x080fe20000400000 */
[C---:B------:R-:W-:Y:S01]  /*46a0*/  ISETP.LT.OR P0, PT, R25.reuse, 0x9, !P0 ;  /* 0x000000091900780c */ /* 0x040fe20004701670 */
[-C--:B------:R-:W-:Y:S01]  /*46b0*/  FMUL R58, R58, R3.reuse ;  /* 0x000000033a3a7220 */ /* 0x080fe20000400000 */
[----:B------:R-:W-:Y:S01]  /*46c0*/  ISETP.LT.OR P6, PT, R25, 0x1, !P2 ;  /* 0x000000011900780c */ /* 0x000fe200057c1670 */
[----:B------:R0:W-:Y:S01]  /*46d0*/  @!P5 STG.E.U8 desc[UR16][R8.64+0x11], R13 ;  /* 0x0000110d0800d986 */ /* 0x0001e2000c101110 */
[----:B-1----:R-:W-:Y:S01]  /*46e0*/  F2FP.SATFINITE.E5M2.F32.PACK_AB_MERGE_C R17, RZ, R68, RZ ;  /* 0x00000044ff11723e */ /* 0x002fe200048060ff */
[----:B------:R-:W-:Y:S01]  /*46f0*/  FMUL R56, R56, R3 ;  /* 0x0000000338387220 */ /* 0x000fe20000400000 */
[----:B------:R-:W-:Y:S01]  /*4700*/  F2FP.SATFINITE.E5M2.F32.PACK_AB_MERGE_C R65, RZ, R65, RZ ;  /* 0x00000041ff41723e */ /* 0x000fe200048060ff */
[----:B------:R-:W-:Y:S01]  /*4710*/  @!P1 STG.E.U8 desc[UR16][R8.64+0x10], R71 ;  /* 0x0000104708009986 */ /* 0x000fe2000c101110 */
[----:B------:R-:W-:Y:S01]  /*4720*/  ISETP.GE.AND P1, PT, R26, 0x1a, PT ;  /* 0x0000001a1a00780c */ /* 0x000fe20003f26270 */
[-C--:B------:R-:W-:Y:S01]  /*4730*/  FMUL R23, R23, R3.reuse ;  /* 0x0000000317177220 */ /* 0x080fe20000400000 */
[C---:B------:R-:W-:Y:S01]  /*4740*/  ISETP.LT.OR P2, PT, R25.reuse, 0x9, !P2 ;  /* 0x000000091900780c */ /* 0x040fe20005741670 */
[----:B------:R1:W-:Y:S01]  /*4750*/  @!P3 STG.E.U8 desc[UR16][R6.64+0x11], R17 ;  /* 0x000011110600b986 */ /* 0x0003e2000c101110 */
[----:B------:R-:W-:Y:S01]  /*4760*/  ISETP.LT.OR P5, PT, R25, 0x1, !P1 ;  /* 0x000000011900780c */ /* 0x000fe20004fa1670 */
[-C--:B------:R-:W-:Y:S01]  /*4770*/  FMUL R21, R21, R3.reuse ;  /* 0x0000000315157220 */ /* 0x080fe20000400000 */
[----:B------:R-:W-:Y:S01]  /*4780*/  ISETP.LT.OR P3, PT, R25, 0x9, !P1 ;  /* 0x000000091900780c */ /* 0x000fe20004f61670 */
[----:B------:R-:W-:Y:S01]  /*4790*/  @!P0 STG.E.U8 desc[UR16][R6.64+0x10], R67 ;  /* 0x0000104306008986 */ /* 0x000fe2000c101110 */
[----:B0-----:R-:W-:Y:S01]  /*47a0*/  F2FP.SATFINITE.E5M2.F32.PACK_AB_MERGE_C R13, RZ, R66, RZ ;  /* 0x00000042ff0d723e */ /* 0x001fe200048060ff */
[-C--:B------:R-:W-:Y:S01]  /*47b0*/  FMUL R22, R22, R3.reuse ;  /* 0x0000000316167220 */ /* 0x080fe20000400000 */
[C---:B------:R-:W-:Y:S01]  /*47c0*/  ISETP.GE.AND P0, PT, R26.reuse, 0x21, PT ;  /* 0x000000211a00780c */ /* 0x040fe20003f06270 */
[----:B------:R-:W-:Y:S01]  /*47d0*/  @!P6 STG.E.U8 desc[UR16][R8.64+0x18], R65 ;  /* 0x000018410800e986 */ /* 0x000fe2000c101110 */
[----:B------:R-:W-:Y:S01]  /*47e0*/  ISETP.GE.AND P1, PT, R26, 0x22, PT ;  /* 0x000000221a00780c */ /* 0x000fe20003f26270 */
[-C--:B------:R-:W-:Y:S01]  /*47f0*/  FMUL R19, R19, R3.reuse ;  /* 0x0000000313137220 */ /* 0x080fe20000400000 */
[C---:B------:R-:W-:Y:S01]  /*4800*/  ISETP.LT.OR P6, PT, R25.reuse, 0x1, !P0 ;  /* 0x000000011900780c */ /* 0x040fe200047c1670 */
[-C--:B------:R-:W-:Y:S01]  /*4810*/  FMUL R20, R20, R3.reuse ;  /* 0x0000000314147220 */ /* 0x080fe20000400000 */
[----:B-1----:R-:W-:Y:S01]  /*4820*/  F2FP.SATFINITE.E5M2.F32.PACK_AB_MERGE_C R17, RZ, R64, RZ ;  /* 0x00000040ff11723e */ /* 0x002fe200048060ff */
[----:B------:R0:W-:Y:S01]  /*4830*/  @!P5 STG.E.U8 desc[UR16][R8.64+0x19], R13 ;  /* 0x0000190d0800d986 */ /* 0x0001e2000c101110 */
[----:B------:R-:W-:Y:S01]  /*4840*/  ISETP.LT.OR P5, PT, R25, 0x1, !P1 ;  /* 0x000000011900780c */ /* 0x000fe20004fa1670 */
[----:B------:R-:W-:Y:S01]  /*4850*/  FMUL R15, R15, R3 ;  /* 0x000000030f0f7220 */ /* 0x000fe20000400000 */
[----:B------:R-:W-:Y:S01]  /*4860*/  F2FP.SATFINITE.E5M2.F32.PACK_AB_MERGE_C R63, RZ, R63, RZ ;  /* 0x0000003fff3f723e */ /* 0x000fe200048060ff */
[----:B------:R1:W-:Y:S01]  /*4870*/  @!P3 STG.E.U8 desc[UR16][R6.64+0x19], R17 ;  /* 0x000019110600b986 */ /* 0x0003e2000c101110 */
[----:B------:R-:W-:Y:S01]  /*4880*/  F2FP.SATFINITE.E5M2.F32.PACK_AB_MERGE_C R61, RZ, R61, RZ ;  /* 0x0000003dff3d723e */ /* 0x000fe200048060ff */
[-C--:B------:R-:W-:Y:S01]  /*4890*/  FMUL R18, R18, R3.reuse ;  /* 0x0000000312127220 */ /* 0x080fe20000400000 */
[----:B------:R-:W-:Y:S01]  /*48a0*/  F2FP.SATFINITE.E5M2.F32.PACK_AB_MERGE_C R27, RZ, R62, RZ ;  /* 0x0000003eff1b723e */ /* 0x000fe200048060ff */
[----:B------:R-:W-:Y:S01]  /*48b0*/  @!P2 STG.E.U8 desc[UR16][R6.64+0x18], R63 ;  /* 0x0000183f0600a986 */ /* 0x000fe2000c101110 */
[----:B------:R-:W-:Y:S01]  /*48c0*/  ISETP.LT.OR P3, PT, R25, 0x9, !P1 ;  /* 0x000000091900780c */ /* 0x000fe20004f61670 */
[-C--:B------:R-:W-:Y:S01]  /*48d0*/  FMUL R11, R11, R3.reuse ;  /* 0x000000030b0b7220 */ /* 0x080fe20000400000 */
[----:B------:R-:W-:Y:S01]  /*48e0*/  ISETP.GE.AND P2, PT, R26, 0x29, PT ;  /* 0x000000291a00780c */ /* 0x000fe20003f46270 */
[----:B------:R-:W-:Y:S01]  /*48f0*/  @!P6 STG.E.U8 desc[UR16][R8.64+0x20], R61 ;  /* 0x0000203d0800e986 */ /* 0x000fe2000c101110 */
[C---:B------:R-:W-:Y:S01]  /*4900*/  ISETP.LT.OR P0, PT, R25.reuse, 0x9, !P0 ;  /* 0x000000091900780c */ /* 0x040fe20004701670 */
[----:B------:R-:W-:Y:S01]  /*4910*/  FMUL R14, R14, R3 ;  /* 0x000000030e0e7220 */ /* 0x000fe20000400000 */
[----:B------:R-:W-:Y:S01]  /*4920*/  ISETP.GE.AND P1, PT, R26, 0x2a, PT ;  /* 0x0000002a1a00780c */ /* 0x000fe20003f26270 */
[----:B------:R-:W-:Y:S01]  /*4930*/  @!P5 STG.E.U8 desc[UR16][R8.64+0x21], R27 ;  /* 0x0000211b0800d986 */ /* 0x000fe2000c101110 */
[----:B------:R-:W-:-:S02]  /*4940*/  ISETP.LT.OR P6, PT, R25, 0x1, !P2 ;  /* 0x000000011900780c */ /* 0x000fc400057c1670 */
[C---:B------:R-:W-:Y:S02]  /*4950*/  ISETP.LT.OR P5, PT, R25.reuse, 0x1, !P1 ;  /* 0x000000011900780c */ /* 0x040fe40004fa1670 */
[----:B------:R-:W-:Y:S02]  /*4960*/  F2FP.SATFINITE.E5M2.F32.PACK_AB_MERGE_C R59, RZ, R59, RZ ;  /* 0x0000003bff3b723e */ /* 0x000fe400048060ff */
[----:B0-----:R-:W-:Y:S02]  /*4970*/  F2FP.SATFINITE.E5M2.F32.PACK_AB_MERGE_C R13, RZ, R60, RZ ;  /* 0x0000003cff0d723e */ /* 0x001fe400048060ff */
[----:B------:R-:W-:Y:S01]  /*4980*/  F2FP.SATFINITE.E5M2.F32.PACK_AB_MERGE_C R57, RZ, R57, RZ ;  /* 0x00000039ff39723e */ /* 0x000fe200048060ff */
[----:B------:R-:W-:Y:S01]  /*4990*/  @!P0 STG.E.U8 desc[UR16][R6.64+0x20], R59 ;  /* 0x0000203b06008986 */ /* 0x000fe2000c101110 */
[----:B-1----:R-:W-:Y:S02]  /*49a0*/  F2FP.SATFINITE.E5M2.F32.PACK_AB_MERGE_C R17, RZ, R58, RZ ;  /* 0x0000003aff11723e */ /* 0x002fe400048060ff */
[C---:B------:R-:W-:Y:S01]  /*49b0*/  ISETP.LT.OR P1, PT, R25.reuse, 0x9, !P1 ;  /* 0x000000091900780c */ /* 0x040fe20004f21670 */
[----:B------:R0:W-:Y:S01]  /*49c0*/  @!P3 STG.E.U8 desc[UR16][R6.64+0x21], R13 ;  /* 0x0000210d0600b986 */ /* 0x0001e2000c101110 */
[----:B------:R-:W-:-:S02]  /*49d0*/  ISETP.LT.OR P2, PT, R25, 0x9, !P2 ;  /* 0x000000091900780c */ /* 0x000fc40005741670 */
[C---:B------:R-:W-:Y:S01]  /*49e0*/  ISETP.GE.AND P3, PT, R26.reuse, 0x31, PT ;  /* 0x000000311a00780c */ /* 0x040fe20003f66270 */
[----:B------:R-:W-:Y:S01]  /*49f0*/  @!P6 STG.E.U8 desc[UR16][R8.64+0x28], R57 ;  /* 0x000028390800e986 */ /* 0x000fe2000c101110 */
[----:B------:R-:W-:Y:S02]  /*4a00*/  ISETP.GE.AND P0, PT, R26, 0x32, PT ;  /* 0x000000321a00780c */ /* 0x000fe40003f06270 */
[----:B------:R-:W-:Y:S01]  /*4a10*/  F2FP.SATFINITE.E5M2.F32.PACK_AB_MERGE_C R23, RZ, R23, RZ ;  /* 0x00000017ff17723e */ /* 0x000fe200048060ff */
[----:B------:R1:W-:Y:S01]  /*4a20*/  @!P5 STG.E.U8 desc[UR16][R8.64+0x29], R17 ;  /* 0x000029110800d986 */ /* 0x0003e2000c101110 */
[C---:B------:R-:W-:Y:S02]  /*4a30*/  ISETP.LT.OR P5, PT, R25.reuse, 0x1, !P3 ;  /* 0x000000011900780c */ /* 0x040fe40005fa1670 */
[----:B------:R-:W-:Y:S02]  /*4a40*/  ISETP.LT.OR P6, PT, R25, 0x1, !P0 ;  /* 0x000000011900780c */ /* 0x000fe400047c1670 */
[----:B0-----:R-:W-:Y:S01]  /*4a50*/  F2FP.SATFINITE.E5M2.F32.PACK_AB_MERGE_C R13, RZ, R56, RZ ;  /* 0x00000038ff0d723e */ /* 0x001fe200048060ff */
[----:B------:R-:W-:Y:S01]  /*4a60*/  @!P2 STG.E.U8 desc[UR16][R6.64+0x28], R23 ;  /* 0x000028170600a986 */ /* 0x000fe2000c101110 */
[----:B------:R-:W-:-:S02]  /*4a70*/  F2FP.SATFINITE.E5M2.F32.PACK_AB_MERGE_C R21, RZ, R21, RZ ;  /* 0x00000015ff15723e */ /* 0x000fc400048060ff */
[C---:B------:R-:W-:Y:S01]  /*4a80*/  ISETP.GE.AND P2, PT, R26.reuse, 0x3a, PT ;  /* 0x0000003a1a00780c */ /* 0x040fe20003f46270 */
[----:B------:R0:W-:Y:S01]  /*4a90*/  @!P1 STG.E.U8 desc[UR16][R6.64+0x29], R13 ;  /* 0x0000290d06009986 */ /* 0x0001e2000c101110 */
[C---:B------:R-:W-:Y:S02]  /*4aa0*/  ISETP.LT.OR P1, PT, R25.reuse, 0x9, !P3 ;  /* 0x000000091900780c */ /* 0x040fe40005f21670 */
[----:B-1----:R-:W-:Y:S01]  /*4ab0*/  F2FP.SATFINITE.E5M2.F32.PACK_AB_MERGE_C R17, RZ, R22, RZ ;  /* 0x00000016ff11723e */ /* 0x002fe200048060ff */
[----:B------:R-:W-:Y:S01]  /*4ac0*/  @!P5 STG.E.U8 desc[UR16][R8.64+0x30], R21 ;  /* 0x000030150800d986 */ /* 0x000fe2000c101110 */
[----:B------:R-:W-:Y:S02]  /*4ad0*/  ISETP.GE.AND P3, PT, R26, 0x39, PT ;  /* 0x000000391a00780c */ /* 0x000fe40003f66270 */
[C---:B------:R-:W-:Y:S01]  /*4ae0*/  ISETP.LT.OR P0, PT, R25.reuse, 0x9, !P0 ;  /* 0x000000091900780c */ /* 0x040fe20004701670 */
[----:B------:R1:W-:Y:S01]  /*4af0*/  @!P6 STG.E.U8 desc[UR16][R8.64+0x31], R17 ;  /* 0x000031110800e986 */ /* 0x0003e2000c101110 */
[----:B------:R-:W-:-:S02]  /*4b00*/  ISETP.LT.OR P5, PT, R25, 0x1, !P3 ;  /* 0x000000011900780c */ /* 0x000fc40005fa1670 */
[C---:B------:R-:W-:Y:S02]  /*4b10*/  ISETP.LT.OR P6, PT, R25.reuse, 0x1, !P2 ;  /* 0x000000011900780c */ /* 0x040fe400057c1670 */
[C---:B------:R-:W-:Y:S02]  /*4b20*/  ISETP.LT.OR P3, PT, R25.reuse, 0x9, !P3 ;  /* 0x000000091900780c */ /* 0x040fe40005f61670 */
[----:B------:R-:W-:Y:S02]  /*4b30*/  ISETP.LT.OR P2, PT, R25, 0x9, !P2 ;  /* 0x000000091900780c */ /* 0x000fe40005741670 */
[----:B------:R-:W-:Y:S02]  /*4b40*/  F2FP.SATFINITE.E5M2.F32.PACK_AB_MERGE_C R19, RZ, R19, RZ ;  /* 0x00000013ff13723e */ /* 0x000fe400048060ff */
[----:B0-----:R-:W-:Y:S02]  /*4b50*/  F2FP.SATFINITE.E5M2.F32.PACK_AB_MERGE_C R13, RZ, R20, RZ ;  /* 0x00000014ff0d723e */ /* 0x001fe400048060ff */
[----:B------:R-:W-:Y:S01]  /*4b60*/  F2FP.SATFINITE.E5M2.F32.PACK_AB_MERGE_C R15, RZ, R15, RZ ;  /* 0x0000000fff0f723e */ /* 0x000fe200048060ff */
[----:B------:R0:W-:Y:S01]  /*4b70*/  @!P1 STG.E.U8 desc[UR16][R6.64+0x30], R19 ;  /* 0x0000301306009986 */ /* 0x0001e2000c101110 */
[----:B-1----:R-:W-:-:S02]  /*4b80*/  F2FP.SATFINITE.E5M2.F32.PACK_AB_MERGE_C R17, RZ, R18, RZ ;  /* 0x00000012ff11723e */ /* 0x002fc400048060ff */
[----:B------:R-:W-:Y:S01]  /*4b90*/  F2FP.SATFINITE.E5M2.F32.PACK_AB_MERGE_C R11, RZ, R11, RZ ;  /* 0x0000000bff0b723e */ /* 0x000fe200048060ff */
[----:B------:R0:W-:Y:S01]  /*4ba0*/  @!P0 STG.E.U8 desc[UR16][R6.64+0x31], R13 ;  /* 0x0000310d06008986 */ /* 0x0001e2000c101110 */
[----:B------:R-:W-:-:S03]  /*4bb0*/  F2FP.SATFINITE.E5M2.F32.PACK_AB_MERGE_C R21, RZ, R14, RZ ;  /* 0x0000000eff15723e */ /* 0x000fc600048060ff */
[----:B------:R0:W-:Y:S04]  /*4bc0*/  @!P5 STG.E.U8 desc[UR16][R8.64+0x38], R15 ;  /* 0x0000380f0800d986 */ /* 0x0001e8000c101110 */
[----:B------:R0:W-:Y:S04]  /*4bd0*/  @!P6 STG.E.U8 desc[UR16][R8.64+0x39], R17 ;  /* 0x000039110800e986 */ /* 0x0001e8000c101110 */
[----:B------:R0:W-:Y:S04]  /*4be0*/  @!P3 STG.E.U8 desc[UR16][R6.64+0x38], R11 ;  /* 0x0000380b0600b986 */ /* 0x0001e8000c101110 */
[----:B------:R0:W-:Y:S02]  /*4bf0*/  @!P2 STG.E.U8 desc[UR16][R6.64+0x39], R21 ;  /* 0x000039150600a986 */ /* 0x0001e4000c101110 */
.L_x_97:
[----:B------:R-:W-:Y:S05]  /*4c00*/  BSYNC B0 ;  /* 0x0000000000007941 */ /* 0x000fea0003800000 */
.L_x_31:
[----:B------:R-:W-:Y:S01]  /*4c10*/  ULDC UR6, c[0x0][0xc] ;  /* 0x0000030000067ab9 */ /* 0x000fe20000000800 */
[----:B------:R-:W-:Y:S01]  /*4c20*/  ULDC UR7, c[0x0][0x10] ;  /* 0x0000040000077ab9 */ /* 0x000fe20000000800 */
[----:B0-----:R-:W0:Y:S01]  /*4c30*/  LDC R9, c[0x0][0x14] ;  /* 0x00000500ff097b82 */ /* 0x001e220000000800 */
[----:B------:R-:W-:Y:S01]  /*4c40*/  UIMAD.WIDE.U32 UR6, UR6, UR7, URZ ;  /* 0x00000007060672a5 */ /* 0x000fe2000f8e003f */
[----:B------:R-:W-:Y:S02]  /*4c50*/  IMAD.MOV.U32 R6, RZ, RZ, R0 ;  /* 0x000000ffff067224 */ /* 0x000fe400078e0000 */
[----:B------:R-:W-:Y:S02]  /*4c60*/  IMAD.MOV.U32 R7, RZ, RZ, R5 ;  /* 0x000000ffff077224 */ /* 0x000fe400078e0005 */
[----:B------:R-:W-:Y:S02]  /*4c70*/  IMAD.MOV.U32 R12, RZ, RZ, -0x1 ;  /* 0xffffffffff0c7424 */ /* 0x000fe400078e00ff */
[----:B------:R-:W-:-:S02]  /*4c80*/  IMAD.MOV.U32 R69, RZ, RZ, -0x1 ;  /* 0xffffffffff457424 */ /* 0x000fc400078e00ff */
[----:B0-----:R-:W-:-:S04]  /*4c90*/  IMAD.WIDE.U32 R6, R9, UR6, R6 ;  /* 0x0000000609067c25 */ /* 0x001fc8000f8e0006 */
[----:B------:R-:W-:Y:S01]  /*4ca0*/  IMAD R5, R9, UR7, RZ ;  /* 0x0000000709057c24 */ /* 0x000fe2000f8e02ff */
[----:B------:R-:W-:Y:S01]  /*4cb0*/  ULDC.64 UR6, c[0x0][0x650] ;  /* 0x0001940000067ab9 */ /* 0x000fe20000000a00 */
[----:B------:R-:W-:Y:S01]  /*4cc0*/  IMAD.MOV.U32 R0, RZ, RZ, R6 ;  /* 0x000000ffff007224 */ /* 0x000fe200078e0006 */
[----:B------:R-:W-:Y:S01]  /*4cd0*/  ISETP.GE.U32.AND P0, PT, R6, UR6, PT ;  /* 0x0000000606007c0c */ /* 0x000fe2000bf06070 */
[----:B------:R-:W-:Y:S01]  /*4ce0*/  IMAD.IADD R5, R7, 0x1, R5 ;  /* 0x0000000107057824 */ /* 0x000fe200078e0205 */
[----:B------:R-:W-:-:S04]  /*4cf0*/  PRMT R7, RZ, 0x7610, R7 ;  /* 0x00007610ff077816 */ /* 0x000fc80000000007 */
[----:B------:R-:W-:-:S13]  /*4d00*/  ISETP.GE.U32.AND.EX P0, PT, R5, UR7, PT, P0 ;  /* 0x0000000705007c0c */ /* 0x000fda000bf06100 */
[----:B------:R-:W-:Y:S05]  /*4d10*/  @P0 BRA `(.L_x_98) ;  /* 0x0000000400640947 */ /* 0x000fea0003800000 */
[----:B------:R-:W0:Y:S01]  /*4d20*/  S2R R20, SR_CTAID.X ;  /* 0x0000000000147919 */ /* 0x000e220000002500 */
[----:B------:R-:W0:Y:S01]  /*4d30*/  LDC.64 R14, c[0x0][0x628] ;  /* 0x00018a00ff0e7b82 */ /* 0x000e220000000a00 */
[----:B------:R-:W-:Y:S01]  /*4d40*/  ULDC UR6, c[0x0][0x150] ;  /* 0x0000540000067ab9 */ /* 0x000fe20000000800 */
[----:B------:R-:W-:Y:S01]  /*4d50*/  IMAD.MOV.U32 R12, RZ, RZ, R0 ;  /* 0x000000ffff0c7224 */ /* 0x000fe200078e0000 */
[----:B------:R-:W0:Y:S01]  /*4d60*/  S2R R22, SR_CTAID.Y ;  /* 0x0000000000167919 */ /* 0x000e220000002600 */
[----:B------:R-:W-:-:S04]  /*4d70*/  IMAD.MOV.U32 R13, RZ, RZ, R5 ;  /* 0x000000ffff0d7224 */ /* 0x000fc800078e0005 */
[----:B------:R-:W0:Y:S08]  /*4d80*/  LDC R23, c[0x0][0x144] ;  /* 0x00005100ff177b82 */ /* 0x000e300000000800 */
[----:B-1234-:R-:W1:Y:S08]  /*4d90*/  LDC R16, c[0x0][0x630] ;  /* 0x00018c00ff107b82 */ /* 0x01ee700000000800 */
[----:B------:R-:W2:Y:S01]  /*4da0*/  LDC.64 R18, c[0x0][0x620] ;  /* 0x00018800ff127b82 */ /* 0x000ea20000000a00 */
[----:B0-----:R-:W-:-:S04]  /*4db0*/  ISETP.NE.U32.AND P0, PT, R14, RZ, PT ;  /* 0x000000ff0e00720c */ /* 0x001fc80003f05070 */
[----:B------:R-:W-:Y:S02]  /*4dc0*/  ISETP.NE.AND.EX P0, PT, R15, RZ, PT, P0 ;  /* 0x000000ff0f00720c */ /* 0x000fe40003f05300 */
[----:B------:R-:W-:-:S05]  /*4dd0*/  I2FP.F32.U32 R6, R20 ;  /* 0x0000001400067245 */ /* 0x000fca0000201000 */
[----:B------:R-:W-:-:S04]  /*4de0*/  FMUL R6, R6, UR6 ;  /* 0x0000000606067c20 */ /* 0x000fc80008400000 */
[----:B------:R0:W3:Y:S02]  /*4df0*/  F2I.U32.TRUNC.NTZ R21, R6 ;  /* 0x0000000600157305 */ /* 0x0000e4000020f000 */
[----:B-1----:R-:W-:Y:S05]  /*4e00*/  @!P0 BRA `(.L_x_99) ;  /* 0x0000000000288947 */ /* 0x002fea0003800000 */
[----:B------:R-:W1:Y:S02]  /*4e10*/  LDC R7, c[0x0][0x634] ;  /* 0x00018d00ff077b82 */ /* 0x000e640000000800 */
[----:B-1----:R-:W-:-:S05]  /*4e20*/  IADD3 R11, P0, R0, R7, RZ ;  /* 0x00000007000b7210 */ /* 0x002fca0007f1e0ff */
[----:B------:R-:W-:-:S04]  /*4e30*/  IMAD.X R17, RZ, RZ, R5, P0 ;  /* 0x000000ffff117224 */ /* 0x000fc800000e0605 */
[----:B0-----:R-:W-:-:S04]  /*4e40*/  IMAD.WIDE.U32 R6, R17, R14, RZ ;  /* 0x0000000e11067225 */ /* 0x001fc800078e00ff */
[----:B-----5:R-:W-:-:S04]  /*4e50*/  IMAD.WIDE.U32 R8, P0, R11, R15, R6 ;  /* 0x0000000f0b087225 */ /* 0x020fc80007800006 */
[----:B------:R-:W-:-:S04]  /*4e60*/  IMAD.WIDE.U32 R6, R11, R14, RZ ;  /* 0x0000000e0b067225 */ /* 0x000fc800078e00ff */
[----:B------:R-:W-:Y:S01]  /*4e70*/  IMAD.X R13, RZ, RZ, RZ, P0 ;  /* 0x000000ffff0d7224 */ /* 0x000fe200000e06ff */
[----:B------:R-:W-:Y:S01]  /*4e80*/  IADD3 RZ, P0, R7, R8, RZ ;  /* 0x0000000807ff7210 */ /* 0x000fe20007f1e0ff */
[----:B------:R-:W-:-:S04]  /*4e90*/  IMAD.MOV.U32 R12, RZ, RZ, R9 ;  /* 0x000000ffff0c7224 */ /* 0x000fc800078e0009 */
[----:B------:R-:W-:-:S08]  /*4ea0*/  IMAD.WIDE.U32.X R12, R17, R15, R12, P0 ;  /* 0x0000000f110c7225 */ /* 0x000fd000000e040c */
.L_x_99:
[-CC-:B------:R-:W-:Y:S01]  /*4eb0*/  SHF.R.U64 R69, R12, R16.reuse, R13.reuse ;  /* 0x000000100c457219 */ /* 0x180fe2000000120d */
[----:B------:R-:W1:Y:S01]  /*4ec0*/  LDC.64 R28, c[0x0][0x640] ;  /* 0x00019000ff1c7b82 */ /* 0x000e620000000a00 */
[----:B0-----:R-:W-:Y:S01]  /*4ed0*/  SHF.R.U32.HI R6, RZ, R16, R13 ;  /* 0x00000010ff067219 */ /* 0x001fe2000001160d */
[----:B---3--:R-:W-:Y:S01]  /*4ee0*/  IMAD.MOV R21, RZ, RZ, -R21 ;  /* 0x000000ffff157224 */ /* 0x008fe200078e0a15 */
[----:B------:R-:W-:Y:S01]  /*4ef0*/  IADD3 R9, P0, RZ, -R69, RZ ;  /* 0x80000045ff097210 */ /* 0x000fe20007f1e0ff */
[----:B------:R-:W-:Y:S01]  /*4f00*/  ULDC UR6, c[0x0][0x154] ;  /* 0x0000550000067ab9 */ /* 0x000fe20000000800 */
[----:B------:R-:W-:Y:S02]  /*4f10*/  IMAD.MOV.U32 R11, RZ, RZ, 0x1 ;  /* 0x00000001ff0b7424 */ /* 0x000fe400078e00ff */
[----:B------:R-:W-:Y:S01]  /*4f20*/  IMAD R21, R23, R21, R20 ;  /* 0x0000001517157224 */ /* 0x000fe200078e0214 */
[----:B------:R-:W0:Y:S01]  /*4f30*/  LDC R12, c[0x0][0x618] ;  /* 0x00018600ff0c7b82 */ /* 0x000e220000000800 */
[----:B------:R-:W-:-:S02]  /*4f40*/  IMAD.X R7, RZ, RZ, ~R6, P0 ;  /* 0x000000ffff077224 */ /* 0x000fc400000e0e06 */
[----:B------:R-:W-:Y:S02]  /*4f50*/  IMAD.MOV.U32 R6, RZ, RZ, R0 ;  /* 0x000000ffff067224 */ /* 0x000fe400078e0000 */
[-C--:B--2--5:R-:W-:Y:S02]  /*4f60*/  IMAD R8, R7, R18.reuse, RZ ;  /* 0x0000001207087224 */ /* 0x0a4fe400078e02ff */
[----:B------:R-:W-:Y:S01]  /*4f70*/  IMAD.MOV.U32 R7, RZ, RZ, R5 ;  /* 0x000000ffff077224 */ /* 0x000fe200078e0005 */
[----:B------:R-:W2:Y:S01]  /*4f80*/  LDC R24, c[0x0][0x608] ;  /* 0x00018200ff187b82 */ /* 0x000ea20000000800 */
[----:B------:R-:W-:-:S04]  /*4f90*/  IMAD.WIDE.U32 R6, R9, R18, R6 ;  /* 0x0000001209067225 */ /* 0x000fc800078e0006 */
[----:B------:R-:W-:-:S03]  /*4fa0*/  IMAD R9, R9, R19, R8 ;  /* 0x0000001309097224 */ /* 0x000fc600078e0208 */
[----:B------:R-:W3:Y:S01]  /*4fb0*/  LDC R26, c[0x0][0x658] ;  /* 0x00019600ff1a7b82 */ /* 0x000ee20000000800 */
[----:B------:R-:W-:Y:S01]  /*4fc0*/  I2FP.F32.U32 R8, R22 ;  /* 0x0000001600087245 */ /* 0x000fe20000201000 */
[----:B------:R-:W-:Y:S01]  /*4fd0*/  IMAD.IADD R7, R7, 0x1, R9 ;  /* 0x0000000107077824 */ /* 0x000fe200078e0209 */
[----:B-1----:R-:W-:Y:S01]  /*4fe0*/  ISETP.NE.U32.AND P0, PT, R28, RZ, PT ;  /* 0x000000ff1c00720c */ /* 0x002fe20003f05070 */
[----:B------:R-:W-:Y:S02]  /*4ff0*/  IMAD.MOV.U32 R9, RZ, RZ, -0x1 ;  /* 0xffffffffff097424 */ /* 0x000fe400078e00ff */
[----:B------:R-:W-:Y:S02]  /*5000*/  FMUL R8, R8, UR6 ;  /* 0x0000000608087c20 */ /* 0x000fe40008400000 */
[----:B------:R-:W1:Y:S01]  /*5010*/  LDC R19, c[0x0][0x148] ;  /* 0x00005200ff137b82 */ /* 0x000e620000000800 */
[----:B0-----:R-:W-:Y:S01]  /*5020*/  SHF.R.U64 R16, R6, R12, R7 ;  /* 0x0000000c06107219 */ /* 0x001fe20000001207 */
[----:B------:R0:W4:Y:S01]  /*5030*/  F2I.U32.TRUNC.NTZ R17, R8 ;  /* 0x0000000800117305 */ /* 0x000122000020f000 */
[----:B------:R-:W-:-:S02]  /*5040*/  ISETP.NE.AND.EX P0, PT, R29, RZ, PT, P0 ;  /* 0x000000ff1d00720c */ /* 0x000fc40003f05300 */
[----:B------:R-:W-:-:S03]  /*5050*/  SHF.R.U32.HI R7, RZ, R12, R7 ;  /* 0x0000000cff077219 */ /* 0x000fc60000011607 */
[----:B------:R-:W0:Y:S01]  /*5060*/  LDC R20, c[0x0][0x600] ;  /* 0x00018000ff147b82 */ /* 0x000e220000000800 */
[-CC-:B--2---:R-:W-:Y:S02]  /*5070*/  SHF.R.U64 R14, R16, R24.reuse, R7.reuse ;  /* 0x00000018100e7219 */ /* 0x184fe40000001207 */
[----:B------:R-:W-:-:S05]  /*5080*/  SHF.R.U32.HI R7, RZ, R24, R7 ;  /* 0x00000018ff077219 */ /* 0x000fca0000011607 */
[----:B------:R-:W2:Y:S01]  /*5090*/  LDC R25, c[0x0][0x648] ;  /* 0x00019200ff197b82 */ /* 0x000ea20000000800 */
[-CC-:B---3--:R-:W-:Y:S02]  /*50a0*/  SHF.R.U64 R18, R14, R26.reuse, R7.reuse ;  /* 0x0000001a0e127219 */ /* 0x188fe40000001207 */
[-C--:B------:R-:W-:Y:S02]  /*50b0*/  SHF.L.U32 R9, R9, R26.reuse, RZ ;  /* 0x0000001a09097219 */ /* 0x080fe400000006ff */
[-C--:B------:R-:W-:Y:S01]  /*50c0*/  SHF.R.U32.HI R7, RZ, R26.reuse, R7 ;  /* 0x0000001aff077219 */ /* 0x080fe20000011607 */
[----:B------:R-:W-:Y:S01]  /*50d0*/  IMAD.MOV.U32 R6, RZ, RZ, R18 ;  /* 0x000000ffff067224 */ /* 0x000fe200078e0012 */
[----:B------:R-:W-:Y:S01]  /*50e0*/  SHF.L.U32 R24, R11, R26, RZ ;  /* 0x0000001a0b187219 */ /* 0x000fe200000006ff */
[----:B------:R-:W3:Y:S01]  /*50f0*/  LDC R27, c[0x0][0x638] ;  /* 0x00018e00ff1b7b82 */ /* 0x000ee20000000800 */
[----:B------:R-:W-:-:S07]  /*5100*/  LOP3.LUT R23, RZ, R9, RZ, 0x33, !PT ;  /* 0x00000009ff177212 */ /* 0x000fce00078e33ff */
[----:B------:R-:W0:Y:S01]  /*5110*/  LDC R30, c[0x0][0x610] ;  /* 0x00018400ff1e7b82 */ /* 0x000e220000000800 */
[----:B----4-:R-:W-:Y:S05]  /*5120*/  @!P0 BRA `(.L_x_100) ;  /* 0x0000000000288947 */ /* 0x010fea0003800000 */
[----:B------:R-:W4:Y:S02]  /*5130*/  LDC R11, c[0x0][0x64c] ;  /* 0x00019300ff0b7b82 */ /* 0x000f240000000800 */
[----:B----4-:R-:W-:-:S05]  /*5140*/  IADD3 R11, P0, R18, R11, RZ ;  /* 0x0000000b120b7210 */ /* 0x010fca0007f1e0ff */
[----:B------:R-:W-:-:S04]  /*5150*/  IMAD.X R15, RZ, RZ, R7, P0 ;  /* 0x000000ffff0f7224 */ /* 0x000fc800000e0607 */
[----:B------:R-:W-:-:S04]  /*5160*/  IMAD.WIDE.U32 R6, R15, R28, RZ ;  /* 0x0000001c0f067225 */ /* 0x000fc800078e00ff */
[----:B0-----:R-:W-:-:S04]  /*5170*/  IMAD.WIDE.U32 R8, P0, R11, R29, R6 ;  /* 0x0000001d0b087225 */ /* 0x001fc80007800006 */
[----:B------:R-:W-:-:S04]  /*5180*/  IMAD.WIDE.U32 R6, R11, R28, RZ ;  /* 0x0000001c0b067225 */ /* 0x000fc800078e00ff */
[----:B------:R-:W-:Y:S01]  /*5190*/  IMAD.X R13, RZ, RZ, RZ, P0 ;  /* 0x000000ffff0d7224 */ /* 0x000fe200000e06ff */
[----:B------:R-:W-:Y:S01]  /*51a0*/  IADD3 RZ, P0, R7, R8, RZ ;  /* 0x0000000807ff7210 */ /* 0x000fe20007f1e0ff */
[----:B------:R-:W-:-:S04]  /*51b0*/  IMAD.MOV.U32 R12, RZ, RZ, R9 ;  /* 0x000000ffff0c7224 */ /* 0x000fc800078e0009 */
[----:B------:R-:W-:-:S08]  /*51c0*/  IMAD.WIDE.U32.X R6, R15, R29, R12, P0 ;  /* 0x0000001d0f067225 */ /* 0x000fd000000e040c */
.L_x_100:
[----:B--2---:R-:W-:Y:S01]  /*51d0*/  SHF.R.U64 R6, R6, R25, R7 ;  /* 0x0000001906067219 */ /* 0x004fe20000001207 */
[----:B0-----:R-:W-:Y:S01]  /*51e0*/  VIADD R11, R20, 0xffffffff ;  /* 0xffffffff140b7836 */ /* 0x001fe20000000000 */
[----:B------:R-:W-:Y:S01]  /*51f0*/  LOP3.LUT R9, R14, R23, RZ, 0xc0, !PT ;  /* 0x000000170e097212 */ /* 0x000fe200078ec0ff */
[----:B------:R-:W-:Y:S02]  /*5200*/  IMAD.MOV R17, RZ, RZ, -R17 ;  /* 0x000000ffff117224 */ /* 0x000fe400078e0a11 */
[----:B------:R-:W-:Y:S02]  /*5210*/  IMAD.MOV R7, RZ, RZ, -R6 ;  /* 0x000000ffff077224 */ /* 0x000fe400078e0a06 */
[----:B------:R-:W-:Y:S01]  /*5220*/  IMAD R24, R24, R6, R9 ;  /* 0x0000000618187224 */ /* 0x000fe200078e0209 */
[----:B------:R-:W-:Y:S01]  /*5230*/  LOP3.LUT R9, R16, R11, RZ, 0xc0, !PT ;  /* 0x0000000b10097212 */ /* 0x000fe200078ec0ff */
[----:B-1----:R-:W-:Y:S02]  /*5240*/  @P4 IMAD R21, R19, R17, R22 ;  /* 0x0000001113154224 */ /* 0x002fe400078e0216 */
[----:B---3--:R-:W-:-:S02]  /*5250*/  IMAD R6, R7, R27, R18 ;  /* 0x0000001b07067224 */ /* 0x008fc400078e0212 */
[----:B------:R-:W-:Y:S02]  /*5260*/  IMAD R24, R24, R30, R21 ;  /* 0x0000001e18187224 */ /* 0x000fe400078e0215 */
[----:B------:R-:W-:Y:S02]  /*5270*/  IMAD R9, R6, R20, R9 ;  /* 0x0000001406097224 */ /* 0x000fe400078e0209 */
[----:B------:R-:W-:-:S03]  /*5280*/  IMAD.MOV.U32 R7, RZ, RZ, 0x1 ;  /* 0x00000001ff077424 */ /* 0x000fc600078e00ff */
[----:B------:R-:W-:Y:S02]  /*5290*/  SEL R12, R9, R24, !P4 ;  /* 0x00000018090c7207 */ /* 0x000fe40006000000 */
[----:B------:R-:W-:-:S07]  /*52a0*/  SEL R24, R24, R9, !P4 ;  /* 0x0000000918187207 */ /* 0x000fce0006000000 */
.L_x_98:
[----:B------:R-:W-:Y:S01]  /*52b0*/  LOP3.LUT P0, RZ, R7, 0xff, RZ, 0xc0, !PT ;  /* 0x000000ff07ff7812 */ /* 0x000fe2000780c0ff */
[----:B-1234-:R-:W-:-:S12]  /*52c0*/  IMAD.MOV.U32 R16, RZ, RZ, R24 ;  /* 0x000000ffff107224 */ /* 0x01efd800078e0018 */
[----:B------:R-:W-:Y:S05]  /*52d0*/  @P0 BRA `(.L_x_101) ;  /* 0xffffffbc00300947 */ /* 0x000fea000383ffff */
[----:B------:R-:W-:Y:S05]  /*52e0*/  EXIT ;  /* 0x000000000000794d */ /* 0x000fea0003800000 */
.L_x_3:
[----:B0-----:R-:W-:Y:S01]  /*52f0*/  ULDC.64 UR4, c[0x0][0x650] ;  /* 0x0001940000047ab9 */ /* 0x001fe20000000a00 */
        /* <DEDUP_REMOVED lines=25> */
.L_x_103:
[-CC-:B------:R-:W-:Y:S01]  /*5490*/  SHF.R.U64 R16, R14, R18.reuse, R15.reuse ;  /* 0x000000120e107219 */ /* 0x180fe2000000120f */
[----:B------:R-:W0:Y:S01]  /*54a0*/  LDC R22, c[0x0][0x618] ;  /* 0x00018600ff167b82 */ /* 0x000e220000000800 */
[----:B------:R-:W-:Y:S01]  /*54b0*/  SHF.R.U32.HI R7, RZ, R18, R15 ;  /* 0x00000012ff077219 */ /* 0x000fe2000001160f */
[----:B------:R-:W-:Y:S01]  /*54c0*/  ULDC UR4, c[0x0][0x150] ;  /* 0x0000540000047ab9 */ /* 0x000fe20000000800 */
[----:B------:R-:W-:Y:S01]  /*54d0*/  IADD3 R9, P0, RZ, -R16, RZ ;  /* 0x80000010ff097210 */ /* 0x000fe20007f1e0ff */
[----:B------:R-:W-:Y:S01]  /*54e0*/  IMAD.MOV.U32 R10, RZ, RZ, R0 ;  /* 0x000000ffff0a7224 */ /* 0x000fe200078e0000 */
[----:B------:R-:W-:Y:S01]  /*54f0*/  I2FP.F32.U32 R12, R6 ;  /* 0x00000006000c7245 */ /* 0x000fe20000201000 */
[----:B------:R-:W-:Y:S02]  /*5500*/  IMAD.MOV.U32 R11, RZ, RZ, R5 ;  /* 0x000000ffff0b7224 */ /* 0x000fe400078e0005 */
[----:B------:R-:W1:Y:S01]  /*5510*/  LDC.64 R24, c[0x0][0x640] ;  /* 0x00019000ff187b82 */ /* 0x000e620000000a00 */
[----:B------:R-:W-:-:S02]  /*5520*/  IMAD.X R7, RZ, RZ, ~R7, P0 ;  /* 0x000000ffff077224 */ /* 0x000fc400000e0e07 */
[----:B------:R-:W-:Y:S01]  /*5530*/  FMUL R13, R12, UR4 ;  /* 0x000000040c0d7c20 */ /* 0x000fe20008400000 */
[----:B------:R-:W-:Y:S01]  /*5540*/  IMAD.WIDE.U32 R10, R9, R20, R10 ;  /* 0x00000014090a7225 */ /* 0x000fe200078e000a */
[----:B------:R-:W-:-:S03]  /*5550*/  ULDC UR4, c[0x0][0x154] ;  /* 0x0000550000047ab9 */ /* 0x000fc60000000800 */
[----:B------:R-:W-:Y:S01]  /*5560*/  IMAD R12, R7, R20, RZ ;  /* 0x00000014070c7224 */ /* 0x000fe200078e02ff */
[----:B------:R-:W2:Y:S01]  /*5570*/  LDC R15, c[0x0][0x144] ;  /* 0x00005100ff0f7b82 */ /* 0x000ea20000000800 */
[----:B------:R-:W3:Y:S02]  /*5580*/  F2I.U32.TRUNC.NTZ R13, R13 ;  /* 0x0000000d000d7305 */ /* 0x000ee4000020f000 */
[----:B------:R-:W-:Y:S02]  /*5590*/  IMAD R7, R9, R21, R12 ;  /* 0x0000001509077224 */ /* 0x000fe400078e020c */
[----:B------:R-:W-:Y:S02]  /*55a0*/  IMAD.MOV.U32 R12, RZ, RZ, 0x1 ;  /* 0x00000001ff0c7424 */ /* 0x000fe400078e00ff */
[----:B------:R-:W-:Y:S01]  /*55b0*/  IMAD.IADD R7, R11, 0x1, R7 ;  /* 0x000000010b077824 */ /* 0x000fe200078e0207 */
[----:B------:R-:W4:Y:S04]  /*55c0*/  LDC R18, c[0x0][0x608] ;  /* 0x00018200ff127b82 */ /* 0x000f280000000800 */
[----:B0-----:R-:W-:-:S02]  /*55d0*/  SHF.R.U64 R14, R10, R22, R7 ;  /* 0x000000160a0e7219 */ /* 0x001fc40000001207 */
[----:B------:R-:W-:Y:S02]  /*55e0*/  I2FP.F32.U32 R10, R8 ;  /* 0x00000008000a7245 */ /* 0x000fe40000201000 */
[----:B------:R-:W0:Y:S01]  /*55f0*/  LDC R23, c[0x0][0x658] ;  /* 0x00019600ff177b82 */ /* 0x000e220000000800 */
[----:B-1----:R-:W-:Y:S01]  /*5600*/  ISETP.NE.U32.AND P0, PT, R24, RZ, PT ;  /* 0x000000ff1800720c */ /* 0x002fe20003f05070 */
[----:B---3--:R-:W-:Y:S01]  /*5610*/  IMAD.MOV R9, RZ, RZ, -R13 ;  /* 0x000000ffff097224 */ /* 0x008fe200078e0a0d */
[----:B------:R-:W-:Y:S01]  /*5620*/  SHF.R.U32.HI R7, RZ, R22, R7 ;  /* 0x00000016ff077219 */ /* 0x000fe20000011607 */
[----:B------:R-:W-:Y:S01]  /*5630*/  FMUL R10, R10, UR4 ;  /* 0x000000040a0a7c20 */ /* 0x000fe20008400000 */
[----:B------:R-:W-:-:S03]  /*5640*/  ISETP.NE.AND.EX P0, PT, R25, RZ, PT, P0 ;  /* 0x000000ff1900720c */ /* 0x000fc60003f05300 */
[----:B------:R-:W1:Y:S01]  /*5650*/  LDC R21, c[0x0][0x148] ;  /* 0x00005200ff157b82 */ /* 0x000e620000000800 */
[----:B--2---:R-:W-:Y:S01]  /*5660*/  IMAD R22, R15, R9, R6 ;  /* 0x000000090f167224 */ /* 0x004fe200078e0206 */
[----:B------:R2:W3:Y:S06]  /*5670*/  F2I.U32.TRUNC.NTZ R19, R10 ;  /* 0x0000000a00137305 */ /* 0x0004ec000020f000 */
[----:B------:R-:W1:Y:S01]  /*5680*/  LDC R20, c[0x0][0x600] ;  /* 0x00018000ff147b82 */ /* 0x000e620000000800 */
[-CC-:B----4-:R-:W-:Y:S02]  /*5690*/  SHF.R.U64 R17, R14, R18.reuse, R7.reuse ;  /* 0x000000120e117219 */ /* 0x190fe40000001207 */
[----:B------:R-:W-:Y:S01]  /*56a0*/  SHF.R.U32.HI R6, RZ, R18, R7 ;  /* 0x00000012ff067219 */ /* 0x000fe20000011607 */
[----:B------:R-:W-:-:S04]  /*56b0*/  IMAD.MOV.U32 R18, RZ, RZ, -0x1 ;  /* 0xffffffffff127424 */ /* 0x000fc800078e00ff */
[----:B------:R-:W4:Y:S01]  /*56c0*/  LDC R26, c[0x0][0x648] ;  /* 0x00019200ff1a7b82 */ /* 0x000f220000000800 */
[-C--:B0-----:R-:W-:Y:S02]  /*56d0*/  SHF.L.U32 R9, R18, R23.reuse, RZ ;  /* 0x0000001712097219 */ /* 0x081fe400000006ff */
[-CC-:B------:R-:W-:Y:S02]  /*56e0*/  SHF.R.U64 R18, R17, R23.reuse, R6.reuse ;  /* 0x0000001711127219 */ /* 0x180fe40000001206 */
[-C--:B------:R-:W-:Y:S02]  /*56f0*/  SHF.R.U32.HI R7, RZ, R23.reuse, R6 ;  /* 0x00000017ff077219 */ /* 0x080fe40000011606 */
[----:B------:R-:W-:Y:S01]  /*5700*/  SHF.L.U32 R23, R12, R23, RZ ;  /* 0x000000170c177219 */ /* 0x000fe200000006ff */
[----:B------:R-:W0:Y:S01]  /*5710*/  LDC R27, c[0x0][0x638] ;  /* 0x00018e00ff1b7b82 */ /* 0x000e220000000800 */
[----:B------:R-:W-:Y:S01]  /*5720*/  LOP3.LUT R28, RZ, R9, RZ, 0x33, !PT ;  /* 0x00000009ff1c7212 */ /* 0x000fe200078e33ff */
[----:B------:R-:W-:-:S06]  /*5730*/  IMAD.MOV.U32 R6, RZ, RZ, R18 ;  /* 0x000000ffff067224 */ /* 0x000fcc00078e0012 */
[----:B------:R-:W0:Y:S01]  /*5740*/  LDC R29, c[0x0][0x610] ;  /* 0x00018400ff1d7b82 */ /* 0x000e220000000800 */
[----:B--23--:R-:W-:Y:S05]  /*5750*/  @!P0 BRA `(.L_x_104) ;  /* 0x0000000000288947 */ /* 0x00cfea0003800000 */
[----:B------:R-:W2:Y:S02]  /*5760*/  LDC R9, c[0x0][0x64c] ;  /* 0x00019300ff097b82 */ /* 0x000ea40000000800 */
[----:B--2---:R-:W-:-:S05]  /*5770*/  IADD3 R9, P0, R18, R9, RZ ;  /* 0x0000000912097210 */ /* 0x004fca0007f1e0ff */
        /* <DEDUP_REMOVED lines=8> */
.L_x_104:
[----:B----4-:R-:W-:Y:S01]  /*5800*/  SHF.R.U64 R7, R6, R26, R7 ;  /* 0x0000001a06077219 */ /* 0x010fe20000001207 */
[----:B-1----:R-:W-:Y:S01]  /*5810*/  VIADD R11, R20, 0xffffffff ;  /* 0xffffffff140b7836 */ /* 0x002fe20000000000 */
[----:B------:R-:W-:Y:S01]  /*5820*/  LOP3.LUT R6, R17, R28, RZ, 0xc0, !PT ;  /* 0x0000001c11067212 */ /* 0x000fe200078ec0ff */
[----:B------:R-:W-:Y:S02]  /*5830*/  IMAD.MOV R19, RZ, RZ, -R19 ;  /* 0x000000ffff137224 */ /* 0x000fe400078e0a13 */
[----:B------:R-:W-:Y:S01]  /*5840*/  IMAD.MOV R9, RZ, RZ, -R7 ;  /* 0x000000ffff097224 */ /* 0x000fe200078e0a07 */
[----:B------:R-:W-:Y:S01]  /*5850*/  LOP3.LUT R11, R14, R11, RZ, 0xc0, !PT ;  /* 0x0000000b0e0b7212 */ /* 0x000fe200078ec0ff */
[----:B------:R-:W-:Y:S02]  /*5860*/  @P4 IMAD R22, R21, R19, R8 ;  /* 0x0000001315164224 */ /* 0x000fe400078e0208 */
[----:B------:R-:W-:Y:S02]  /*5870*/  IMAD R7, R23, R7, R6 ;  /* 0x0000000717077224 */ /* 0x000fe400078e0206 */
[----:B0-----:R-:W-:-:S02]  /*5880*/  IMAD R6, R9, R27, R18 ;  /* 0x0000001b09067224 */ /* 0x001fc400078e0212 */
[----:B------:R-:W-:Y:S02]  /*5890*/  IMAD R14, R7, R29, R22 ;  /* 0x0000001d070e7224 */ /* 0x000fe400078e0216 */
[----:B------:R-:W-:Y:S02]  /*58a0*/  IMAD R7, R6, R20, R11 ;  /* 0x0000001406077224 */ /* 0x000fe400078e020b */
[----:B------:R-:W-:Y:S02]  /*58b0*/  IMAD.MOV.U32 R10, RZ, RZ, 0x1 ;  /* 0x00000001ff0a7424 */ /* 0x000fe400078e00ff */
[----:B------:R-:W-:Y:S01]  /*58c0*/  IMAD.MOV.U32 R9, RZ, RZ, R16 ;  /* 0x000000ffff097224 */ /* 0x000fe200078e0010 */
[----:B------:R-:W-:Y:S02]  /*58d0*/  SEL R17, R7, R14, !P4 ;  /* 0x0000000e07117207 */ /* 0x000fe40006000000 */
[----:B------:R-:W-:-:S07]  /*58e0*/  SEL R14, R14, R7, !P4 ;  /* 0x000000070e0e7207 */ /* 0x000fce0006000000 */
.L_x_102:
[----:B------:R-:W-:-:S08]  /*58f0*/  NOP ;  /* 0x0000000000007918 */ /* 0x000fd00000000000 */
[----:B------:R-:W0:-:S00]  /*5900*/  USETMAXREG.DEALLOC.CTAPOOL 0x28 ;  /* 0x00000028000079c8 */ /* 0x000e0000080e0500 */
[----:B0-----:R-:W-:-:S13]  /*5910*/  ISETP.NE.AND P0, PT, R3, RZ, PT ;  /* 0x000000ff0300720c */ /* 0x001fda0003f05270 */
[----:B------:R-:W-:Y:S05]  /*5920*/  @P0 EXIT ;  /* 0x000000000000094d */ /* 0x000fea0003800000 */
[----:B------:R-:W-:Y:S01]  /*5930*/  LOP3.LUT P0, RZ, R10, 0xff, RZ, 0xc0, !PT ;  /* 0x000000ff0aff7812 */ /* 0x000fe2000780c0ff */
[----:B------:R-:W-:Y:S02]  /*5940*/  IMAD.MOV.U32 R10, RZ, RZ, 0x1 ;  /* 0x00000001ff0a7424 */ /* 0x000fe400078e00ff */
[----:B------:R-:W-:-:S10]  /*5950*/  IMAD.MOV.U32 R13, RZ, RZ, RZ ;  /* 0x000000ffff0d7224 */ /* 0x000fd400078e00ff */
[----:B------:R-:W-:Y:S05]  /*5960*/  @!P0 BRA `(.L_x_105) ;  /* 0x0000000c00408947 */ /* 0x000fea0003800000 */
[----:B------:R-:W0:Y:S01]  /*5970*/  LDC R3, c[0x0][0x28c] ;  /* 0x0000a300ff037b82 */ /* 0x000e220000000800 */
[----:B------:R-:W-:Y:S01]  /*5980*/  ULDC UR5, c[0x0][0x600] ;  /* 0x0001800000057ab9 */ /* 0x000fe20000000800 */
[----:B------:R-:W-:Y:S01]  /*5990*/  ULDC UR4, c[0x0][0xc] ;  /* 0x0000030000047ab9 */ /* 0x000fe20000000800 */
[----:B------:R-:W-:Y:S01]  /*59a0*/  UIADD3 UR16, UR5, -0x1, URZ ;  /* 0xffffffff05107890 */ /* 0x000fe2000fffe03f */
[C---:B------:R-:W-:Y:S01]  /*59b0*/  LOP3.LUT P2, RZ, R2.reuse, 0x7f, RZ, 0xc0, !PT ;  /* 0x0000007f02ff7812 */ /* 0x040fe2000784c0ff */
[----:B------:R-:W-:Y:S01]  /*59c0*/  ULDC UR6, c[0x0][0x658] ;  /* 0x0001960000067ab9 */ /* 0x000fe20000000800 */
[----:B------:R-:W-:Y:S01]  /*59d0*/  ULDC UR5, c[0x0][0x10] ;  /* 0x0000040000057ab9 */ /* 0x000fe20000000800 */
[----:B------:R-:W-:Y:S01]  /*59e0*/  UMOV UR7, 0xffffffff ;  /* 0xffffffff00077882 */ /* 0x000fe20000000000 */
[----:B------:R-:W-:Y:S01]  /*59f0*/  UMOV UR8, 0x1 ;  /* 0x0000000100087882 */ /* 0x000fe20000000000 */
[----:B------:R-:W-:Y:S01]  /*5a00*/  UIMAD.WIDE.U32 UR4, UR4, UR5, URZ ;  /* 0x00000005040472a5 */ /* 0x000fe2000f8e003f */
[----:B------:R-:W-:Y:S01]  /*5a10*/  LOP3.LUT P0, RZ, R2, 0x1f, RZ, 0xc0, !PT ;  /* 0x0000001f02ff7812 */ /* 0x000fe2000780c0ff */
[----:B------:R-:W-:Y:S01]  /*5a20*/  USHF.L.U32 UR7, UR7, UR6, URZ ;  /* 0x0000000607077299 */ /* 0x000fe2000800063f */
[----:B------:R-:W-:Y:S01]  /*5a30*/  BSSY B0, `(.L_x_105) ;  /* 0x00000c3000007945 */ /* 0x000fe20003800000 */
[----:B------:R-:W-:Y:S01]  /*5a40*/  USHF.L.U32 UR18, UR8, UR6, URZ ;  /* 0x0000000608127299 */ /* 0x000fe2000800063f */
[----:B------:R-:W-:Y:S01]  /*5a50*/  IMAD.MOV.U32 R15, RZ, RZ, 0x1 ;  /* 0x00000001ff0f7424 */ /* 0x000fe200078e00ff */
[----:B------:R-:W-:Y:S01]  /*5a60*/  LOP3.LUT R16, R4, 0x2, RZ, 0xfc, !PT ;  /* 0x0000000204107812 */ /* 0x000fe200078efcff */
[----:B------:R-:W-:Y:S01]  /*5a70*/  ULDC UR6, c[0x0][0x14] ;  /* 0x0000050000067ab9 */ /* 0x000fe20000000800 */
[----:B------:R-:W-:Y:S01]  /*5a80*/  PLOP3.LUT P0, PT, P0, P2, PT, 0x8a, 0x0 ;  /* 0x000000000000781c */ /* 0x000fe20000705172 */
[----:B------:R-:W-:Y:S01]  /*5a90*/  UIMAD.WIDE.U32 UR20, UR4, UR6, URZ ;  /* 0x00000006041472a5 */ /* 0x000fe2000f8e003f */
[----:B------:R-:W-:Y:S01]  /*5aa0*/  IMAD.MOV.U32 R10, RZ, RZ, 0x1 ;  /* 0x00000001ff0a7424 */ /* 0x000fe200078e00ff */
[----:B------:R-:W-:Y:S01]  /*5ab0*/  UIMAD UR13, UR5, UR6, URZ ;  /* 0x00000006050d72a4 */ /* 0x000fe2000f8e023f */
[----:B------:R-:W-:Y:S01]  /*5ac0*/  IMAD.MOV.U32 R13, RZ, RZ, RZ ;  /* 0x000000ffff0d7224 */ /* 0x000fe200078e00ff */
[----:B------:R-:W-:Y:S01]  /*5ad0*/  ULOP3.LUT UR17, URZ, UR7, URZ, 0x33, !UPT ;  /* 0x000000073f117292 */ /* 0x000fe2000f8e333f */
[----:B0-----:R-:W-:Y:S01]  /*5ae0*/  VIADD R3, R3, 0x3f ;  /* 0x0000003f03037836 */ /* 0x001fe20000000000 */
[----:B------:R-:W-:Y:S01]  /*5af0*/  UIADD3 UR13, UR21, UR13, URZ ;  /* 0x0000000d150d7290 */ /* 0x000fe2000fffe03f */
[----:B------:R-:W-:-:S03]  /*5b00*/  ULDC.64 UR22, c[0x0][0x198] ;  /* 0x0000660000167ab9 */ /* 0x000fc60000000a00 */
[----:B------:R-:W-:-:S04]  /*5b10*/  SHF.R.S32.HI R6, RZ, 0x1f, R3 ;  /* 0x0000001fff067819 */ /* 0x000fc80000011403 */
[----:B------:R-:W-:-:S04]  /*5b20*/  LEA.HI R6, R6, R3, RZ, 0x6 ;  /* 0x0000000306067211 */ /* 0x000fc800078f30ff */
[----:B------:R-:W-:-:S05]  /*5b30*/  SHF.R.S32.HI R12, RZ, 0x6, R6 ;  /* 0x00000006ff0c7819 */ /* 0x000fca0000011406 */
[----:B------:R-:W-:-:S07]  /*5b40*/  VIADD R11, R12, 0x1 ;  /* 0x000000010c0b7836 */ /* 0x000fce0000000000 */
.L_x_117:
[----:B------:R-:W-:-:S03]  /*5b50*/  UMOV UR4, 0xffffffff ;  /* 0xffffffff00047882 */ /* 0x000fc60000000000 */
[----:B------:R-:W-:Y:S05]  /*5b60*/  BRA.DIV UR4, `(.L_x_106) ;  /* 0x00000012041c7947 */ /* 0x000fea000b800000 */
[----:B------:R-:W-:-:S13]  /*5b70*/  ELECT P1, URZ, PT ;  /* 0x00000000003f782f */ /* 0x000fda0003820000 */
.L_x_131:
[----:B------:R-:W0:Y:S01]  /*5b80*/  LDC R2, c[0x0][0x28c] ;  /* 0x0000a300ff027b82 */ /* 0x000e220000000800 */
[----:B------:R-:W-:Y:S01]  /*5b90*/  BSSY B1, `(.L_x_107) ;  /* 0x0000037000017945 */ /* 0x000fe20003800000 */
[----:B0-----:R-:W-:-:S13]  /*5ba0*/  ISETP.LT.OR P1, PT, R2, 0x1, !P1 ;  /* 0x000000010200780c */ /* 0x001fda0004f21670 */
[----:B------:R-:W-:Y:S05]  /*5bb0*/  @P1 BRA `(.L_x_108) ;  /* 0x0000000000d01947 */ /* 0x000fea0003800000 */
[----:B------:R-:W-:Y:S02]  /*5bc0*/  IMAD.SHL.U32 R17, R17, 0x40, RZ ;  /* 0x0000004011117824 */ /* 0x000fe400078e00ff */
[----:B------:R-:W-:Y:S02]  /*5bd0*/  IMAD.SHL.U32 R14, R14, 0x80, RZ ;  /* 0x000000800e0e7824 */ /* 0x000fe400078e00ff */
[----:B------:R-:W-:Y:S02]  /*5be0*/  IMAD.MOV.U32 R20, RZ, RZ, RZ ;  /* 0x000000ffff147224 */ /* 0x000fe400078e00ff */
[----:B------:R-:W-:Y:S02]  /*5bf0*/  IMAD.MOV.U32 R2, RZ, RZ, R11 ;  /* 0x000000ffff027224 */ /* 0x000fe400078e000b */
[----:B------:R-:W-:Y:S02]  /*5c00*/  IMAD.MOV.U32 R3, RZ, RZ, R10 ;  /* 0x000000ffff037224 */ /* 0x000fe400078e000a */
[----:B------:R-:W-:-:S07]  /*5c10*/  IMAD.MOV.U32 R6, RZ, RZ, R13 ;  /* 0x000000ffff067224 */ /* 0x000fce00078e000d */
.L_x_112:
[----:B------:R-:W0:Y:S01]  /*5c20*/  S2R R8, SR_CgaCtaId ;  /* 0x0000000000087919 */ /* 0x000e220000008800 */
[----:B------:R-:W-:-:S04]  /*5c30*/  MOV R7, 0x400 ;  /* 0x0000040000077802 */ /* 0x000fc80000000f00 */
[----:B0-----:R-:W-:Y:S02]  /*5c40*/  LEA R19, R8, R7, 0x18 ;  /* 0x0000000708137211 */ /* 0x001fe400078ec0ff */
[----:B------:R-:W-:Y:S01]  /*5c50*/  SHF.L.U32 R7, R3, 0x1f, RZ ;  /* 0x0000001f03077819 */ /* 0x000fe200000006ff */
[----:B------:R-:W0:Y:S02]  /*5c60*/  @!P2 LDC R8, c[0x0][0x500] ;  /* 0x00014000ff08ab82 */ /* 0x000e240000000800 */
[----:B------:R-:W-:-:S04]  /*5c70*/  IMAD R18, R6, 0x8, R19 ;  /* 0x0000000806127824 */ /* 0x000fc800078e0213 */
[----:B------:R-:W1:Y:S02]  /*5c80*/  SYNCS.PHASECHK.TRANS64.TRYWAIT P1, [R18+URZ+0x38], R7 ;  /* 0x00003807120075a7 */ /* 0x000e64000802017f */
[----:B-1----:R-:W-:Y:S05]  /*5c90*/  @!P1 BRA `(.L_x_109) ;  /* 0x0000000c00f09947 */ /* 0x002fea0003800000 */
.L_x_132:
[----:B-1----:R-:W-:Y:S01]  /*5ca0*/  PRMT R7, R16, 0x9910, RZ ;  /* 0x0000991010077816 */ /* 0x002fe200000000ff */
[----:B0-----:R0:W-:Y:S03]  /*5cb0*/  @!P2 SYNCS.ARRIVE.TRANS64 RZ, [R18+URZ], R8 ;  /* 0x0000000812ffa9a7 */ /* 0x0011e6000800003f */
[----:B------:R-:W-:-:S13]  /*5cc0*/  ISETP.NE.AND P1, PT, R7, 0x2, PT ;  /* 0x000000020700780c */ /* 0x000fda0003f25270 */
[----:B0-----:R-:W-:Y:S05]  /*5cd0*/  @P1 BRA `(.L_x_110) ;  /* 0x0000000000041947 */ /* 0x001fea0003800000 */
[----:B------:R-:W-:Y:S01]  /*5ce0*/  BPT.TRAP 0x1 ;  /* 0x000000040000795c */ /* 0x000fe20000300000 */
.L_x_110:
[----:B------:R-:W-:Y:S05]  /*5cf0*/  @P0 BRA `(.L_x_111) ;  /* 0x0000000000040947 */ /* 0x000fea0003800000 */
[----:B------:R-:W-:Y:S01]  /*5d00*/  BPT.TRAP 0x1 ;  /* 0x000000040000795c */ /* 0x000fe20000300000 */
.L_x_111:
[--C-:B------:R-:W-:Y:S01]  /*5d10*/  IMAD R7, R6, 0x2000, R19.reuse ;  /* 0x0000200006077824 */ /* 0x100fe200078e0213 */
[----:B------:R-:W-:Y:S01]  /*5d20*/  R2UR UR9, R18 ;  /* 0x00000000120972ca */ /* 0x000fe200000e0000 */
[----:B------:R-:W-:Y:S01]  /*5d30*/  IMAD R19, R6, 0x1000, R19 ;  /* 0x0000100006137824 */ /* 0x000fe200078e0213 */
[----:B------:R-:W-:Y:S01]  /*5d40*/  UIADD3 UR4, UP0, UR22, 0xf0, URZ ;  /* 0x000000f016047890 */ /* 0x000fe2000ff1e03f */
[----:B------:R-:W-:Y:S01]  /*5d50*/  VIADD R2, R2, 0xffffffff ;  /* 0xffffffff02027836 */ /* 0x000fe20000000000 */
[----:B------:R-:W-:Y:S01]  /*5d60*/  R2UR UR5, R7 ;  /* 0x00000000070572ca */ /* 0x000fe200000e0000 */
[----:B------:R-:W-:Y:S01]  /*5d70*/  UIADD3 UR24, UP1, UR22, 0x1f0, URZ ;  /* 0x000001f016187890 */ /* 0x000fe2000ff3e03f */
[----:B------:R-:W-:Y:S01]  /*5d80*/  R2UR UR8, R19 ;  /* 0x00000000130872ca */ /* 0x000fe200000e0000 */
[----:B------:R-:W-:Y:S01]  /*5d90*/  VIADD R6, R6, 0x1 ;  /* 0x0000000106067836 */ /* 0x000fe20000000000 */
[----:B------:R-:W-:Y:S01]  /*5da0*/  R2UR UR11, R14 ;  /* 0x000000000e0b72ca */ /* 0x000fe200000e0000 */
[----:B------:R-:W-:Y:S01]  /*5db0*/  UIADD3.X UR25, URZ, UR23, URZ, UP1, !UPT ;  /* 0x000000173f197290 */ /* 0x000fe20008ffe43f */
[C---:B------:R-:W-:Y:S01]  /*5dc0*/  R2UR UR10, R20.reuse ;  /* 0x00000000140a72ca */ /* 0x040fe200000e0000 */
[----:B------:R-:W-:Y:S01]  /*5dd0*/  UMOV UR6, 0x0 ;  /* 0x0000000000067882 */ /* 0x000fe20000000000 */
[----:B------:R-:W-:Y:S01]  /*5de0*/  R2UR UR12, R9 ;  /* 0x00000000090c72ca */ /* 0x000fe200000e0000 */
[----:B------:R-:W-:Y:S01]  /*5df0*/  UMOV UR7, 0x10000000 ;  /* 0x1000000000077882 */ /* 0x000fe20000000000 */
[----:B------:R-:W-:Y:S01]  /*5e00*/  R2UR UR19, R17 ;  /* 0x00000000111372ca */ /* 0x000fe200000e0000 */
[----:B------:R-:W-:Y:S01]  /*5e10*/  VIADD R20, R20, 0x40 ;  /* 0x0000004014147836 */ /* 0x000fe20000000000 */
[----:B------:R-:W-:Y:S01]  /*5e20*/  ISETP.GT.AND P3, PT, R2, 0x1, PT ;  /* 0x000000010200780c */ /* 0x000fe20003f64270 */
[----:B------:R-:W-:Y:S01]  /*5e30*/  UIADD3 UR14, UR5, 0x180, URZ ;  /* 0x00000180050e7890 */ /* 0x000fe2000fffe03f */
[----:B------:R-:W-:Y:S01]  /*5e40*/  ISETP.NE.AND P1, PT, R6, 0x7, PT ;  /* 0x000000070600780c */ /* 0x000fe20003f25270 */
[----:B------:R-:W-:-:S02]  /*5e50*/  UIADD3.X UR5, URZ, UR23, URZ, UP0, !UPT ;  /* 0x000000173f057290 */ /* 0x000fc400087fe43f */
[----:B------:R-:W-:Y:S01]  /*5e60*/  UIADD3 UR15, UR8, 0xe180, URZ ;  /* 0x0000e180080f7890 */ /* 0x000fe2000fffe03f */
[----:B------:R-:W-:Y:S02]  /*5e70*/  SEL R8, RZ, 0x1, P1 ;  /* 0x00000001ff087807 */ /* 0x000fe40000800000 */
[----:B------:R-:W-:Y:S01]  /*5e80*/  UMOV UR8, UR14 ;  /* 0x0000000e00087c82 */ /* 0x000fe20008000000 */
[----:B------:R-:W-:Y:S02]  /*5e90*/  SEL R6, R6, RZ, P1 ;  /* 0x000000ff06067207 */ /* 0x000fe40000800000 */
[----:B------:R-:W-:Y:S01]  /*5ea0*/  LOP3.LUT R3, R3, R8, RZ, 0x3c, !PT ;  /* 0x0000000803037212 */ /* 0x000fe200078e3cff */
[----:B------:R0:W-:Y:S02]  /*5eb0*/  UTMALDG.3D [UR8], [UR4], desc[UR6] ;  /* 0x00000608040075b4 */ /* 0x0001e40008011000 */
[----:B0-----:R-:W-:Y:S01]  /*5ec0*/  UMOV UR8, UR15 ;  /* 0x0000000f00087c82 */ /* 0x001fe20008000000 */
[----:B------:R-:W-:-:S02]  /*5ed0*/  UMOV UR11, UR19 ;  /* 0x00000013000b7c82 */ /* 0x000fc40008000000 */
[----:B------:R0:W-:Y:S02]  /*5ee0*/  UTMALDG.3D [UR8], [UR24], desc[UR6] ;  /* 0x00000608180075b4 */ /* 0x0001e40008011000 */
[----:B0-----:R-:W-:Y:S05]  /*5ef0*/  @P3 BRA `(.L_x_112) ;  /* 0xfffffffc00483947 */ /* 0x001fea000383ffff */
.L_x_108:
[----:B------:R-:W-:Y:S05]  /*5f00*/  BSYNC B1 ;  /* 0x0000000000017941 */ /* 0x000fea0003800000 */
.L_x_107:
[----:B------:R-:W-:Y:S01]  /*5f10*/  LOP3.LUT P5, RZ, R15, 0xff, RZ, 0xc0, !PT ;  /* 0x000000ff0fff7812 */ /* 0x000fe200078ac0ff */
[C---:B------:R-:W-:Y:S01]  /*5f20*/  IMAD.IADD R6, R12.reuse, 0x1, R13 ;  /* 0x000000010c067824 */ /* 0x040fe200078e020d */
[----:B------:R-:W-:Y:S01]  /*5f30*/  ULDC.64 UR4, c[0x0][0x650] ;  /* 0x0001940000047ab9 */ /* 0x000fe20000000a00 */
[----:B------:R-:W-:Y:S01]  /*5f40*/  ISETP.GE.U32.AND P3, PT, R12, 0x7, PT ;  /* 0x000000070c00780c */ /* 0x000fe20003f66070 */
[----:B------:R-:W-:Y:S01]  /*5f50*/  BSSY B1, `(.L_x_113) ;  /* 0x000006e000017945 */ /* 0x000fe20003800000 */
[C---:B------:R-:W-:Y:S01]  /*5f60*/  IMAD.WIDE.U32 R2, R6.reuse, 0x24924925, RZ ;  /* 0x2492492506027825 */ /* 0x040fe200078e00ff */
[C---:B------:R-:W-:Y:S02]  /*5f70*/  ISETP.GT.U32.AND P1, PT, R6.reuse, 0x6, PT ;  /* 0x000000060600780c */ /* 0x040fe40003f24070 */
[----:B------:R-:W-:Y:S01]  /*5f80*/  PRMT R15, RZ, 0x7610, R15 ;  /* 0x00007610ff0f7816 */ /* 0x000fe2000000000f */
[----:B------:R-:W-:Y:S01]  /*5f90*/  IMAD.IADD R2, R6, 0x1, -R3 ;  /* 0x0000000106027824 */ /* 0x000fe200078e0a03 */
[----:B------:R-:W-:Y:S01]  /*5fa0*/  ISETP.LT.U32.AND P1, PT, R12, 0x7, P1 ;  /* 0x000000070c00780c */ /* 0x000fe20000f21070 */
[----:B------:R-:W-:-:S02]  /*5fb0*/  IMAD.MOV.U32 R14, RZ, RZ, -0x1 ;  /* 0xffffffffff0e7424 */ /* 0x000fc400078e00ff */
[----:B------:R-:W0:Y:S01]  /*5fc0*/  @P5 S2R R8, SR_CgaCtaId ;  /* 0x0000000000085919 */ /* 0x000e220000008800 */
[----:B------:R-:W-:Y:S01]  /*5fd0*/  @P5 MOV R7, 0x400 ;  /* 0x0000040000075802 */ /* 0x000fe20000000f00 */
[----:B------:R-:W-:Y:S01]  /*5fe0*/  IMAD.MOV.U32 R17, RZ, RZ, -0x1 ;  /* 0xffffffffff117424 */ /* 0x000fe200078e00ff */
[----:B------:R-:W-:Y:S01]  /*5ff0*/  LEA.HI R2, R2, R3, RZ, 0x1f ;  /* 0x0000000302027211 */ /* 0x000fe200078ff8ff */
[----:B------:R-:W-:-:S03]  /*6000*/  IMAD.MOV.U32 R9, RZ, RZ, -0x1 ;  /* 0xffffffffff097424 */ /* 0x000fc600078e00ff */
[--C-:B------:R-:W-:Y:S02]  /*6010*/  SHF.R.U32.HI R13, RZ, 0x2, R2.reuse ;  /* 0x00000002ff0d7819 */ /* 0x100fe40000011602 */
[----:B------:R-:W-:Y:S02]  /*6020*/  PRMT R2, RZ, 0x7610, R2 ;  /* 0x00007610ff027816 */ /* 0x000fe40000000002 */
[----:B0-----:R-:W-:Y:S02]  /*6030*/  @P5 LEA R8, R8, R7, 0x18 ;  /* 0x0000000708085211 */ /* 0x001fe400078ec0ff */
[----:B------:R-:W-:Y:S02]  /*6040*/  SEL R7, RZ, 0x1, !P1 ;  /* 0x00000001ff077807 */ /* 0x000fe40004800000 */
[----:B------:R-:W-:Y:S01]  /*6050*/  IADD3 R0, P1, R0, UR20, RZ ;  /* 0x0000001400007c10 */ /* 0x000fe2000ff3e0ff */
[----:B------:R0:W-:Y:S01]  /*6060*/  @P5 SYNCS.ARRIVE.TRANS64.A1T0 RZ, [R8+URZ+0x88], RZ ;  /* 0x000088ff08ff59a7 */ /* 0x0001e2000810003f */
[----:B------:R-:W-:-:S02]  /*6070*/  LOP3.LUT R10, R10, R7, RZ, 0x3c, !PT ;  /* 0x000000070a0a7212 */ /* 0x000fc400078e3cff */
[----:B------:R-:W-:Y:S02]  /*6080*/  IADD3.X R5, R5, UR13, RZ, P1, !PT ;  /* 0x0000000d05057c10 */ /* 0x000fe40008ffe4ff */
[----:B------:R-:W-:Y:S02]  /*6090*/  ISETP.GE.U32.AND P1, PT, R0, UR4, PT ;  /* 0x0000000400007c0c */ /* 0x000fe4000bf26070 */
[----:B------:R-:W-:Y:S01]  /*60a0*/  @P3 LOP3.LUT R10, R10, 0x1, R13, 0x78, !PT ;  /* 0x000000010a0a3812 */ /* 0x000fe200078e780d */
[----:B------:R-:W-:Y:S01]  /*60b0*/  IMAD R13, R13, -0x7, R6 ;  /* 0xfffffff90d0d7824 */ /* 0x000fe200078e0206 */
[----:B------:R-:W-:-:S13]  /*60c0*/  ISETP.GE.U32.AND.EX P1, PT, R5, UR5, PT, P1 ;  /* 0x0000000505007c0c */ /* 0x000fda000bf26110 */
[----:B0-----:R-:W-:Y:S05]  /*60d0*/  @P1 BRA `(.L_x_114) ;  /* 0x0000000400541947 */ /* 0x001fea0003800000 */
[----:B------:R-:W-:Y:S01]  /*60e0*/  ULDC.64 UR4, c[0x0][0x628] ;  /* 0x00018a0000047ab9 */ /* 0x000fe20000000a00 */
[----:B------:R-:W0:Y:S01]  /*60f0*/  S2R R17, SR_CTAID.X ;  /* 0x0000000000117919 */ /* 0x000e220000002500 */
[----:B------:R-:W-:Y:S01]  /*6100*/  ISETP.NE.U32.AND P1, PT, RZ, UR4, PT ;  /* 0x00000004ff007c0c */ /* 0x000fe2000bf25070 */
[----:B------:R-:W-:Y:S01]  /*6110*/  ULDC UR7, c[0x0][0x630] ;  /* 0x00018c0000077ab9 */ /* 0x000fe20000000800 */
[----:B------:R-:W-:Y:S01]  /*6120*/  IMAD.MOV.U32 R2, RZ, RZ, R0 ;  /* 0x000000ffff027224 */ /* 0x000fe200078e0000 */
[----:B------:R-:W1:Y:S01]  /*6130*/  S2R R14, SR_CTAID.Y ;  /* 0x00000000000e7919 */ /* 0x000e620000002600 */
[----:B------:R-:W-:Y:S01]  /*6140*/  ISETP.NE.AND.EX P1, PT, RZ, UR5, PT, P1 ;  /* 0x00000005ff007c0c */ /* 0x000fe2000bf25310 */
[----:B------:R-:W-:-:S12]  /*6150*/  IMAD.MOV.U32 R3, RZ, RZ, R5 ;  /* 0x000000ffff037224 */ /* 0x000fd800078e0005 */
[----:B------:R-:W-:Y:S05]  /*6160*/  @!P1 BRA `(.L_x_115) ;  /* 0x0000000000289947 */ /* 0x000fea0003800000 */
[----:B------:R-:W-:Y:S02]  /*6170*/  ULDC UR6, c[0x0][0x634] ;  /* 0x00018d0000067ab9 */ /* 0x000fe40000000800 */
[----:B------:R-:W-:-:S05]  /*6180*/  IADD3 R9, P1, R0, UR6, RZ ;  /* 0x0000000600097c10 */ /* 0x000fca000ff3e0ff */
[----:B------:R-:W-:-:S04]  /*6190*/  IMAD.X R19, RZ, RZ, R5, P1 ;  /* 0x000000ffff137224 */ /* 0x000fc800008e0605 */
[----:B------:R-:W-:-:S04]  /*61a0*/  IMAD.WIDE.U32 R6, R19, UR4, RZ ;  /* 0x0000000413067c25 */ /* 0x000fc8000f8e00ff */
[----:B------:R-:W-:-:S04]  /*61b0*/  IMAD.WIDE.U32 R6, P1, R9, UR5, R6 ;  /* 0x0000000509067c25 */ /* 0x000fc8000f820006 */
[----:B------:R-:W-:-:S04]  /*61c0*/  IMAD.WIDE.U32 R8, R9, UR4, RZ ;  /* 0x0000000409087c25 */ /* 0x000fc8000f8e00ff */
[----:B------:R-:W-:Y:S01]  /*61d0*/  IMAD.X R3, RZ, RZ, RZ, P1 ;  /* 0x000000ffff037224 */ /* 0x000fe200008e06ff */
[----:B------:R-:W-:Y:S01]  /*61e0*/  IADD3 RZ, P1, R9, R6, RZ ;  /* 0x0000000609ff7210 */ /* 0x000fe20007f3e0ff */
[----:B------:R-:W-:-:S04]  /*61f0*/  IMAD.MOV.U32 R2, RZ, RZ, R7 ;  /* 0x000000ffff027224 */ /* 0x000fc800078e0007 */
[----:B------:R-:W-:-:S08]  /*6200*/  IMAD.WIDE.U32.X R2, R19, UR5, R2, P1 ;  /* 0x0000000513027c25 */ /* 0x000fd000088e0402 */
.L_x_115:
[--C-:B------:R-:W-:Y:S01]  /*6210*/  SHF.R.U64 R8, R2, UR7, R3.reuse ;  /* 0x0000000702087c19 */ /* 0x100fe20008001203 */
[----:B------:R-:W-:Y:S01]  /*6220*/  ULDC.64 UR4, c[0x0][0x620] ;  /* 0x0001880000047ab9 */ /* 0x000fe20000000a00 */
[----:B------:R-:W-:Y:S01]  /*6230*/  SHF.R.U32.HI R2, RZ, UR7, R3 ;  /* 0x00000007ff027c19 */ /* 0x000fe20008011603 */
[----:B------:R-:W-:Y:S01]  /*6240*/  IMAD.MOV.U32 R3, RZ, RZ, R5 ;  /* 0x000000ffff037224 */ /* 0x000fe200078e0005 */
[----:B------:R-:W-:Y:S01]  /*6250*/  IADD3 R7, P1, RZ, -R8, RZ ;  /* 0x80000008ff077210 */ /* 0x000fe20007f3e0ff */
[----:B------:R-:W2:Y:S01]  /*6260*/  LDC R22, c[0x0][0x144] ;  /* 0x00005100ff167b82 */ /* 0x000ea20000000800 */
[----:B0-----:R-:W-:Y:S01]  /*6270*/  I2FP.F32.U32 R9, R17 ;  /* 0x0000001100097245 */ /* 0x001fe20000201000 */
[----:B------:R-:W-:Y:S01]  /*6280*/  ULDC.64 UR8, c[0x0][0x640] ;  /* 0x0001900000087ab9 */ /* 0x000fe20000000a00 */
[----:B------:R-:W-:Y:S01]  /*6290*/  ULDC UR6, c[0x0][0x608] ;  /* 0x0001820000067ab9 */ /* 0x000fe20000000800 */
[----:B------:R-:W-:Y:S01]  /*62a0*/  IMAD.X R2, RZ, RZ, ~R2, P1 ;  /* 0x000000ffff027224 */ /* 0x000fe200008e0e02 */
[----:B------:R-:W-:-:S03]  /*62b0*/  ISETP.NE.U32.AND P1, PT, RZ, UR8, PT ;  /* 0x00000008ff007c0c */ /* 0x000fc6000bf25070 */
[----:B------:R-:W-:Y:S01]  /*62c0*/  IMAD R6, R2, UR4, RZ ;  /* 0x0000000402067c24 */ /* 0x000fe2000f8e02ff */
[----:B------:R-:W0:Y:S01]  /*62d0*/  LDC R19, c[0x0][0x148] ;  /* 0x00005200ff137b82 */ /* 0x000e220000000800 */
[----:B------:R-:W-:Y:S01]  /*62e0*/  IMAD.MOV.U32 R2, RZ, RZ, R0 ;  /* 0x000000ffff027224 */ /* 0x000fe200078e0000 */
[----:B------:R-:W-:-:S03]  /*62f0*/  ISETP.NE.AND.EX P1, PT, RZ, UR9, PT, P1 ;  /* 0x00000009ff007c0c */ /* 0x000fc6000bf25310 */
[----:B------:R-:W-:Y:S01]  /*6300*/  IMAD.WIDE.U32 R2, R7, UR4, R2 ;  /* 0x0000000407027c25 */ /* 0x000fe2000f8e0002 */
[----:B------:R-:W-:-:S03]  /*6310*/  ULDC UR4, c[0x0][0x150] ;  /* 0x0000540000047ab9 */ /* 0x000fc60000000800 */
[----:B------:R-:W-:Y:S02]  /*6320*/  IMAD R7, R7, UR5, R6 ;  /* 0x0000000507077c24 */ /* 0x000fe4000f8e0206 */
[----:B------:R-:W-:Y:S01]  /*6330*/  FMUL R6, R9, UR4 ;  /* 0x0000000409067c20 */ /* 0x000fe20008400000 */
[----:B------:R-:W-:Y:S01]  /*6340*/  ULDC UR4, c[0x0][0x618] ;  /* 0x0001860000047ab9 */ /* 0x000fe20000000800 */
[----:B------:R-:W-:Y:S01]  /*6350*/  ULDC UR5, c[0x0][0x154] ;  /* 0x0000550000057ab9 */ /* 0x000fe20000000800 */
[----:B------:R-:W-:-:S03]  /*6360*/  IMAD.IADD R3, R3, 0x1, R7 ;  /* 0x0000000103037824 */ /* 0x000fc600078e0207 */
[----:B------:R-:W3:Y:S02]  /*6370*/  F2I.U32.TRUNC.NTZ R6, R6 ;  /* 0x0000000600067305 */ /* 0x000ee4000020f000 */
[----:B------:R-:W-:Y:S02]  /*6380*/  SHF.R.U64 R9, R2, UR4, R3 ;  /* 0x0000000402097c19 */ /* 0x000fe40008001203 */
[----:B-1----:R-:W-:-:S05]  /*6390*/  I2FP.F32.U32 R2, R14 ;  /* 0x0000000e00027245 */ /* 0x002fca0000201000 */
[----:B------:R-:W-:Y:S01]  /*63a0*/  FMUL R21, R2, UR5 ;  /* 0x0000000502157c20 */ /* 0x000fe20008400000 */
[----:B------:R-:W-:Y:S01]  /*63b0*/  SHF.R.U32.HI R2, RZ, UR4, R3 ;  /* 0x00000004ff027c19 */ /* 0x000fe20008011603 */
[----:B------:R-:W-:-:S03]  /*63c0*/  ULDC UR4, c[0x0][0x658] ;  /* 0x0001960000047ab9 */ /* 0x000fc60000000800 */
[--C-:B------:R-:W-:Y:S01]  /*63d0*/  SHF.R.U64 R20, R9, UR6, R2.reuse ;  /* 0x0000000609147c19 */ /* 0x100fe20008001202 */
[----:B------:R-:W1:Y:S01]  /*63e0*/  F2I.U32.TRUNC.NTZ R21, R21 ;  /* 0x0000001500157305 */ /* 0x000e62000020f000 */
[----:B------:R-:W-:Y:S01]  /*63f0*/  SHF.R.U32.HI R3, RZ, UR6, R2 ;  /* 0x00000006ff037c19 */ /* 0x000fe20008011602 */
[----:B---3--:R-:W-:-:S03]  /*6400*/  IMAD.MOV R6, RZ, RZ, -R6 ;  /* 0x000000ffff067224 */ /* 0x008fc600078e0a06 */
[----:B------:R-:W-:Y:S01]  /*6410*/  SHF.R.U64 R18, R20, UR4, R3 ;  /* 0x0000000414127c19 */ /* 0x000fe20008001203 */
[----:B--2---:R-:W-:Y:S01]  /*6420*/  IMAD R17, R22, R6, R17 ;  /* 0x0000000616117224 */ /* 0x004fe200078e0211 */
[----:B------:R-:W-:-:S03]  /*6430*/  SHF.R.U32.HI R23, RZ, UR4, R3 ;  /* 0x00000004ff177c19 */ /* 0x000fc60008011603 */
[----:B------:R-:W-:Y:S02]  /*6440*/  IMAD.MOV.U32 R2, RZ, RZ, R18 ;  /* 0x000000ffff027224 */ /* 0x000fe400078e0012 */
[----:B------:R-:W-:Y:S01]  /*6450*/  IMAD.MOV.U32 R3, RZ, RZ, R23 ;  /* 0x000000ffff037224 */ /* 0x000fe200078e0017 */
[----:B------:R-:W-:Y:S06]  /*6460*/  @!P1 BRA `(.L_x_116) ;  /* 0x0000000000289947 */ /* 0x000fec0003800000 */
[----:B------:R-:W-:Y:S02]  /*6470*/  ULDC UR4, c[0x0][0x64c] ;  /* 0x0001930000047ab9 */ /* 0x000fe40000000800 */
[----:B------:R-:W-:-:S05]  /*6480*/  IADD3 R3, P1, R18, UR4, RZ ;  /* 0x0000000412037c10 */ /* 0x000fca000ff3e0ff */
[----:B------:R-:W-:-:S04]  /*6490*/  IMAD.X R23, RZ, RZ, R23, P1 ;  /* 0x000000ffff177224 */ /* 0x000fc800008e0617 */
[----:B------:R-:W-:-:S04]  /*64a0*/  IMAD.WIDE.U32 R6, R23, UR8, RZ ;  /* 0x0000000817067c25 */ /* 0x000fc8000f8e00ff */
[----:B------:R-:W-:-:S04]  /*64b0*/  IMAD.WIDE.U32 R6, P1, R3, UR9, R6 ;  /* 0x0000000903067c25 */ /* 0x000fc8000f820006 */
[----:B------:R-:W-:-:S04]  /*64c0*/  IMAD.WIDE.U32 R2, R3, UR8, RZ ;  /* 0x0000000803027c25 */ /* 0x000fc8000f8e00ff */
[----:B------:R-:W-:Y:S01]  /*64d0*/  IMAD.MOV.U32 R2, RZ, RZ, R7 ;  /* 0x000000ffff027224 */ /* 0x000fe200078e0007 */
[----:B------:R-:W-:Y:S01]  /*64e0*/  IADD3 RZ, P3, R3, R6, RZ ;  /* 0x0000000603ff7210 */ /* 0x000fe20007f7e0ff */
[----:B------:R-:W-:-:S04]  /*64f0*/  IMAD.X R3, RZ, RZ, RZ, P1 ;  /* 0x000000ffff037224 */ /* 0x000fc800008e06ff */
[----:B------:R-:W-:-:S08]  /*6500*/  IMAD.WIDE.U32.X R2, R23, UR9, R2, P3 ;  /* 0x0000000917027c25 */ /* 0x000fd000098e0402 */
.L_x_116:
[----:B------:R-:W-:Y:S01]  /*6510*/  ULDC UR4, c[0x0][0x648] ;  /* 0x0001920000047ab9 */ /* 0x000fe20000000800 */
[----:B-1----:R-:W-:Y:S01]  /*6520*/  IMAD.MOV R21, RZ, RZ, -R21 ;  /* 0x000000ffff157224 */ /* 0x002fe200078e0a15 */
[----:B------:R-:W-:Y:S01]  /*6530*/  SHF.R.U64 R3, R2, UR4, R3 ;  /* 0x0000000402037c19 */ /* 0x000fe20008001203 */
[----:B------:R-:W-:Y:S01]  /*6540*/  ULDC UR4, c[0x0][0x638] ;  /* 0x00018e0000047ab9 */ /* 0x000fe20000000800 */
[----:B------:R-:W-:Y:S01]  /*6550*/  LOP3.LUT R20, R20, UR17, RZ, 0xc0, !PT ;  /* 0x0000001114147c12 */ /* 0x000fe2000f8ec0ff */
[----:B0-----:R-:W-:Y:S01]  /*6560*/  @P4 IMAD R17, R19, R21, R14 ;  /* 0x0000001513114224 */ /* 0x001fe200078e020e */
[----:B------:R-:W-:Y:S01]  /*6570*/  ULDC UR5, c[0x0][0x610] ;  /* 0x0001840000057ab9 */ /* 0x000fe20000000800 */
[----:B------:R-:W-:Y:S02]  /*6580*/  IMAD.MOV R7, RZ, RZ, -R3 ;  /* 0x000000ffff077224 */ /* 0x000fe400078e0a03 */
[----:B------:R-:W-:Y:S01]  /*6590*/  IMAD R14, R3, UR18, R20 ;  /* 0x00000012030e7c24 */ /* 0x000fe2000f8e0214 */
[----:B------:R-:W-:Y:S01]  /*65a0*/  LOP3.LUT R3, R9, UR16, RZ, 0xc0, !PT ;  /* 0x0000001009037c12 */ /* 0x000fe2000f8ec0ff */
[----:B------:R-:W-:Y:S01]  /*65b0*/  IMAD R18, R7, UR4, R18 ;  /* 0x0000000407127c24 */ /* 0x000fe2000f8e0212 */
[----:B------:R-:W-:Y:S01]  /*65c0*/  ULDC UR4, c[0x0][0x600] ;  /* 0x0001800000047ab9 */ /* 0x000fe20000000800 */
[----:B------:R-:W-:-:S02]  /*65d0*/  IMAD R14, R14, UR5, R17 ;  /* 0x000000050e0e7c24 */ /* 0x000fc4000f8e0211 */
[----:B------:R-:W-:Y:S02]  /*65e0*/  IMAD R3, R18, UR4, R3 ;  /* 0x0000000412037c24 */ /* 0x000fe4000f8e0203 */
[----:B------:R-:W-:Y:S02]  /*65f0*/  IMAD.MOV.U32 R2, RZ, RZ, 0x1 ;  /* 0x00000001ff027424 */ /* 0x000fe400078e00ff */
[----:B------:R-:W-:Y:S01]  /*6600*/  IMAD.MOV.U32 R9, RZ, RZ, R8 ;  /* 0x000000ffff097224 */ /* 0x000fe200078e0008 */
[----:B------:R-:W-:Y:S02]  /*6610*/  SEL R17, R3, R14, !P4 ;  /* 0x0000000e03117207 */ /* 0x000fe40006000000 */
[----:B------:R-:W-:-:S07]  /*6620*/  SEL R14, R14, R3, !P4 ;  /* 0x000000030e0e7207 */ /* 0x000fce0006000000 */
.L_x_114:
[----:B------:R-:W-:Y:S05]  /*6630*/  BSYNC B1 ;  /* 0x0000000000017941 */ /* 0x000fea0003800000 */
.L_x_113:
[----:B------:R-:W-:-:S13]  /*6640*/  LOP3.LUT P1, RZ, R2, 0xff, RZ, 0xc0, !PT ;  /* 0x000000ff02ff7812 */ /* 0x000fda000782c0ff */
[----:B------:R-:W-:Y:S05]  /*6650*/  @P1 BRA `(.L_x_117) ;  /* 0xfffffff4003c1947 */ /* 0x000fea000383ffff */
[----:B------:R-:W-:Y:S05]  /*6660*/  BSYNC B0 ;  /* 0x0000000000007941 */ /* 0x000fea0003800000 */
.L_x_105:
[----:B------:R-:W-:-:S03]  /*6670*/  UMOV UR4, 0xffffffff ;  /* 0xffffffff00047882 */ /* 0x000fc60000000000 */
[----:B------:R-:W-:Y:S05]  /*6680*/  BRA.DIV UR4, `(.L_x_118) ;  /* 0x0000000604887947 */ /* 0x000fea000b800000 */
[----:B------:R-:W-:-:S13]  /*6690*/  ELECT P0, URZ, PT ;  /* 0x00000000003f782f */ /* 0x000fda0003800000 */
.L_x_135:
[----:B------:R-:W-:Y:S04]  /*66a0*/  BSSY B0, `(.L_x_119) ;  /* 0x0000046000007945 */ /* 0x000fe80003800000 */
[----:B------:R-:W-:Y:S05]  /*66b0*/  @!P0 BRA `(.L_x_120) ;  /* 0x0000000400108947 */ /* 0x000fea0003800000 */
[----:B------:R-:W-:-:S04]  /*66c0*/  LOP3.LUT R4, R4, 0x2, RZ, 0xfc, !PT ;  /* 0x0000000204047812 */ /* 0x000fc800078efcff */
[----:B------:R-:W-:-:S13]  /*66d0*/  ISETP.NE.AND P0, PT, R4, 0x3, PT ;  /* 0x000000030400780c */ /* 0x000fda0003f05270 */
[----:B------:R-:W-:Y:S05]  /*66e0*/  @!P0 BRA `(.L_x_121) ;  /* 0x0000000000048947 */ /* 0x000fea0003800000 */
[----:B------:R-:W-:Y:S01]  /*66f0*/  BPT.TRAP 0x1 ;  /* 0x000000040000795c */ /* 0x000fe20000300000 */
.L_x_121:
[----:B------:R-:W0:Y:S01]  /*6700*/  S2R R3, SR_CgaCtaId ;  /* 0x0000000000037919 */ /* 0x000e220000008800 */
[----:B------:R-:W-:Y:S02]  /*6710*/  MOV R0, 0x400 ;  /* 0x0000040000007802 */ /* 0x000fe40000000f00 */
[----:B------:R-:W-:Y:S02]  /*6720*/  SHF.L.U32 R2, R10, 0x1f, RZ ;  /* 0x0000001f0a027819 */ /* 0x000fe400000006ff */
[----:B0-----:R-:W-:-:S05]  /*6730*/  LEA R0, R3, R0, 0x18 ;  /* 0x0000000003007211 */ /* 0x001fca00078ec0ff */
[----:B------:R-:W-:-:S04]  /*6740*/  VIADD R0, R0, 0x38 ;  /* 0x0000003800007836 */ /* 0x000fc80000000000 */
[C---:B------:R-:W-:Y:S02]  /*6750*/  IMAD R5, R13.reuse, 0x8, R0 ;  /* 0x000000080d057824 */ /* 0x040fe400078e0200 */
[----:B------:R-:W-:Y:S02]  /*6760*/  VIADD R13, R13, 0x1 ;  /* 0x000000010d0d7836 */ /* 0x000fe40000000000 */
[----:B------:R-:W0:Y:S03]  /*6770*/  SYNCS.PHASECHK.TRANS64.TRYWAIT P0, [R5+URZ], R2 ;  /* 0x00000002050075a7 */ /* 0x000e26000800017f */
[----:B------:R-:W-:-:S04]  /*6780*/  ISETP.NE.AND P1, PT, R13, 0x7, PT ;  /* 0x000000070d00780c */ /* 0x000fc80003f25270 */
[----:B------:R-:W-:Y:S02]  /*6790*/  SEL R3, RZ, 0x1, P1 ;  /* 0x00000001ff037807 */ /* 0x000fe40000800000 */
[----:B------:R-:W-:Y:S02]  /*67a0*/  SEL R13, R13, RZ, P1 ;  /* 0x000000ff0d0d7207 */ /* 0x000fe40000800000 */
[----:B------:R-:W-:-:S03]  /*67b0*/  LOP3.LUT R10, R10, R3, RZ, 0x3c, !PT ;  /* 0x000000030a0a7212 */ /* 0x000fc600078e3cff */
[----:B------:R-:W-:Y:S01]  /*67c0*/  IMAD R7, R13, 0x8, R0 ;  /* 0x000000080d077824 */ /* 0x000fe200078e0200 */
[----:B------:R-:W-:Y:S01]  /*67d0*/  SHF.L.U32 R4, R10, 0x1f, RZ ;  /* 0x0000001f0a047819 */ /* 0x000fe200000006ff */
[----:B0-----:R-:W-:Y:S06]  /*67e0*/  @!P0 BRA `(.L_x_122) ;  /* 0x0000000400548947 */ /* 0x001fec0003800000 */
.L_x_136:
[----:B------:R-:W1:Y:S01]  /*67f0*/  SYNCS.PHASECHK.TRANS64.TRYWAIT P0, [R7+URZ], R4 ;  /* 0x00000004070075a7 */ /* 0x000e62000800017f */
[----:B0-----:R-:W-:-:S05]  /*6800*/  VIADD R2, R13, 0x1 ;  /* 0x000000010d027836 */ /* 0x001fca0000000000 */
[----:B------:R-:W-:-:S04]  /*6810*/  ISETP.NE.AND P1, PT, R2, 0x7, PT ;  /* 0x000000070200780c */ /* 0x000fc80003f25270 */
[----:B------:R-:W-:Y:S02]  /*6820*/  SEL R3, RZ, 0x1, P1 ;  /* 0x00000001ff037807 */ /* 0x000fe40000800000 */
[----:B------:R-:W-:Y:S02]  /*6830*/  SEL R9, R2, RZ, P1 ;  /* 0x000000ff02097207 */ /* 0x000fe40000800000 */
[----:B------:R-:W-:-:S03]  /*6840*/  LOP3.LUT R10, R10, R3, RZ, 0x3c, !PT ;  /* 0x000000030a0a7212 */ /* 0x000fc600078e3cff */
[----:B------:R-:W-:Y:S01]  /*6850*/  IMAD R6, R9, 0x8, R0 ;  /* 0x0000000809067824 */ /* 0x000fe200078e0200 */
[----:B------:R-:W-:Y:S01]  /*6860*/  SHF.L.U32 R5, R10, 0x1f, RZ ;  /* 0x0000001f0a057819 */ /* 0x000fe200000006ff */
[----:B-1----:R-:W-:Y:S06]  /*6870*/  @!P0 BRA `(.L_x_123) ;  /* 0x0000000400448947 */ /* 0x002fec0003800000 */
.L_x_137:
[----:B------:R-:W1:Y:S01]  /*6880*/  SYNCS.PHASECHK.TRANS64.TRYWAIT P0, [R6+URZ], R5 ;  /* 0x00000005060075a7 */ /* 0x000e62000800017f */
[----:B------:R-:W-:-:S05]  /*6890*/  VIADD R2, R9, 0x1 ;  /* 0x0000000109027836 */ /* 0x000fca0000000000 */
[----:B------:R-:W-:-:S04]  /*68a0*/  ISETP.NE.AND P1, PT, R2, 0x7, PT ;  /* 0x000000070200780c */ /* 0x000fc80003f25270 */
[----:B------:R-:W-:Y:S02]  /*68b0*/  SEL R3, RZ, 0x1, P1 ;  /* 0x00000001ff037807 */ /* 0x000fe40000800000 */
[----:B0-----:R-:W-:Y:S02]  /*68c0*/  SEL R7, R2, RZ, P1 ;  /* 0x000000ff02077207 */ /* 0x001fe40000800000 */
[----:B------:R-:W-:-:S03]  /*68d0*/  LOP3.LUT R10, R10, R3, RZ, 0x3c, !PT ;  /* 0x000000030a0a7212 */ /* 0x000fc600078e3cff */
[----:B------:R-:W-:Y:S01]  /*68e0*/  IMAD R9, R7, 0x8, R0 ;  /* 0x0000000807097824 */ /* 0x000fe200078e0200 */
[----:B------:R-:W-:Y:S01]  /*68f0*/  SHF.L.U32 R4, R10, 0x1f, RZ ;  /* 0x0000001f0a047819 */ /* 0x000fe200000006ff */
[----:B-1----:R-:W-:Y:S06]  /*6900*/  @!P0 BRA `(.L_x_124) ;  /* 0x0000000400348947 */ /* 0x002fec0003800000 */
.L_x_138:
[----:B------:R-:W1:Y:S01]  /*6910*/  SYNCS.PHASECHK.TRANS64.TRYWAIT P0, [R9+URZ], R4 ;  /* 0x00000004090075a7 */ /* 0x000e62000800017f */
[----:B------:R-:W-:-:S05]  /*6920*/  VIADD R2, R7, 0x1 ;  /* 0x0000000107027836 */ /* 0x000fca0000000000 */
[----:B------:R-:W-:-:S04]  /*6930*/  ISETP.NE.AND P1, PT, R2, 0x7, PT ;  /* 0x000000070200780c */ /* 0x000fc80003f25270 */
[----:B------:R-:W-:Y:S02]  /*6940*/  SEL R3, RZ, 0x1, P1 ;  /* 0x00000001ff037807 */ /* 0x000fe40000800000 */
[----:B------:R-:W-:Y:S02]  /*6950*/  SEL R7, R2, RZ, P1 ;  /* 0x000000ff02077207 */ /* 0x000fe40000800000 */
[----:B------:R-:W-:-:S03]  /*6960*/  LOP3.LUT R10, R10, R3, RZ, 0x3c, !PT ;  /* 0x000000030a0a7212 */ /* 0x000fc600078e3cff */
[----:B------:R-:W-:Y:S01]  /*6970*/  IMAD R8, R7, 0x8, R0 ;  /* 0x0000000807087824 */ /* 0x000fe200078e0200 */
[----:B0-----:R-:W-:Y:S01]  /*6980*/  SHF.L.U32 R5, R10, 0x1f, RZ ;  /* 0x0000001f0a057819 */ /* 0x001fe200000006ff */
[----:B-1----:R-:W-:Y:S06]  /*6990*/  @!P0 BRA `(.L_x_125) ;  /* 0x0000000400248947 */ /* 0x002fec0003800000 */
.L_x_139:
[----:B------:R-:W1:Y:S01]  /*69a0*/  SYNCS.PHASECHK.TRANS64.TRYWAIT P0, [R8+URZ], R5 ;  /* 0x00000005080075a7 */ /* 0x000e62000800017f */
[----:B------:R-:W-:-:S05]  /*69b0*/  VIADD R2, R7, 0x1 ;  /* 0x0000000107027836 */ /* 0x000fca0000000000 */
[----:B------:R-:W-:-:S04]  /*69c0*/  ISETP.NE.AND P1, PT, R2, 0x7, PT ;  /* 0x000000070200780c */ /* 0x000fc80003f25270 */
[----:B------:R-:W-:Y:S02]  /*69d0*/  SEL R3, RZ, 0x1, P1 ;  /* 0x00000001ff037807 */ /* 0x000fe40000800000 */
[----:B------:R-:W-:Y:S02]  /*69e0*/  SEL R7, R2, RZ, P1 ;  /* 0x000000ff02077207 */ /* 0x000fe40000800000 */
[----:B0-----:R-:W-:-:S03]  /*69f0*/  LOP3.LUT R9, R10, R3, RZ, 0x3c, !PT ;  /* 0x000000030a097212 */ /* 0x001fc600078e3cff */
[----:B------:R-:W-:Y:S01]  /*6a00*/  IMAD R11, R7, 0x8, R0 ;  /* 0x00000008070b7824 */ /* 0x000fe200078e0200 */
[----:B------:R-:W-:Y:S01]  /*6a10*/  SHF.L.U32 R6, R9, 0x1f, RZ ;  /* 0x0000001f09067819 */ /* 0x000fe200000006ff */
[----:B-1----:R-:W-:Y:S06]  /*6a20*/  @!P0 BRA `(.L_x_126) ;  /* 0x0000000400148947 */ /* 0x002fec0003800000 */
.L_x_140:
[----:B------:R-:W1:Y:S01]  /*6a30*/  SYNCS.PHASECHK.TRANS64.TRYWAIT P0, [R11+URZ], R6 ;  /* 0x000000060b0075a7 */ /* 0x000e62000800017f */
[----:B------:R-:W-:-:S05]  /*6a40*/  VIADD R2, R7, 0x1 ;  /* 0x0000000107027836 */ /* 0x000fca0000000000 */
[----:B------:R-:W-:-:S04]  /*6a50*/  ISETP.NE.AND P1, PT, R2, 0x7, PT ;  /* 0x000000070200780c */ /* 0x000fc80003f25270 */
[----:B------:R-:W-:Y:S02]  /*6a60*/  SEL R4, RZ, 0x1, P1 ;  /* 0x00000001ff047807 */ /* 0x000fe40000800000 */
[----:B------:R-:W-:Y:S02]  /*6a70*/  SEL R3, R2, RZ, P1 ;  /* 0x000000ff02037207 */ /* 0x000fe40000800000 */
[----:B------:R-:W-:Y:S01]  /*6a80*/  LOP3.LUT R4, R9, R4, RZ, 0x3c, !PT ;  /* 0x0000000409047212 */ /* 0x000fe200078e3cff */
[----:B-1----:R-:W-:Y:S06]  /*6a90*/  @!P0 BRA `(.L_x_127) ;  /* 0x00000004000c8947 */ /* 0x002fec0003800000 */
.L_x_141:
[----:B------:R-:W-:Y:S01]  /*6aa0*/  IMAD R3, R3, 0x8, R0 ;  /* 0x0000000803037824 */ /* 0x000fe200078e0200 */
[----:B------:R-:W-:-:S07]  /*6ab0*/  SHF.L.U32 R0, R4, 0x1f, RZ ;  /* 0x0000001f04007819 */ /* 0x000fce00000006ff */
.L_x_128:
[----:B--2---:R2:W3:Y:S02]  /*6ac0*/  SYNCS.PHASECHK.TRANS64.TRYWAIT P0, [R3+URZ], R0 ;  /* 0x00000000030075a7 */ /* 0x0044e4000800017f */
[----:B---3--:R-:W-:Y:S05]  /*6ad0*/  @!P0 NANOSLEEP.SYNCS 0x989680 ;  /* 0x009896800000895d */ /* 0x008fea0003900000 */
[----:B------:R-:W3:Y:S02]  /*6ae0*/  @!P0 SYNCS.PHASECHK.TRANS64 P0, [R3+URZ], R0 ;  /* 0x00000000030085a7 */ /* 0x000ee4000800007f */
[----:B---3--:R-:W-:Y:S05]  /*6af0*/  @!P0 BRA `(.L_x_128) ;  /* 0xfffffffc00f08947 */ /* 0x008fea000383ffff */
.L_x_120:
[----:B------:R-:W-:Y:S05]  /*6b00*/  BSYNC B0 ;  /* 0x0000000000007941 */ /* 0x000fea0003800000 */
.L_x_119:
[----:B------:R-:W-:Y:S05]  /*6b10*/  EXIT ;  /* 0x000000000000794d */ /* 0x000fea0003800000 */
.L_x_17:
[----:B-1----:R-:W-:-:S04]  /*6b20*/  IMAD.U32 R7, RZ, RZ, UR6 ;  /* 0x00000006ff077e24 */ /* 0x002fc8000f8e00ff */
[----:B------:R1:W3:Y:S03]  /*6b30*/  SYNCS.PHASECHK.TRANS64.TRYWAIT P0, [R7+URZ], R6 ;  /* 0x00000006070075a7 */ /* 0x0002e6000800017f */
[----:B---3--:R-:W-:Y:S05]  /*6b40*/  @!P0 NANOSLEEP.SYNCS 0x989680 ;  /* 0x009896800000895d */ /* 0x008fea0003900000 */
[----:B------:R-:W3:Y:S02]  /*6b50*/  @!P0 SYNCS.PHASECHK.TRANS64 P0, [R7+URZ], R6 ;  /* 0x00000006070085a7 */ /* 0x000ee4000800007f */
[----:B---3--:R-:W-:Y:S05]  /*6b60*/  @!P0 BRA `(.L_x_17) ;  /* 0xfffffffc00ec8947 */ /* 0x008fea000383ffff */
[----:B------:R-:W-:Y:S05]  /*6b70*/  BRA `(.L_x_16) ;  /* 0xffffffa800147947 */ /* 0x000fea000383ffff */
.L_x_23:
[----:B-1----:R-:W-:-:S04]  /*6b80*/  IMAD.U32 R8, RZ, RZ, UR12 ;  /* 0x0000000cff087e24 */ /* 0x002fc8000f8e00ff */
[----:B------:R1:W3:Y:S03]  /*6b90*/  SYNCS.PHASECHK.TRANS64.TRYWAIT P0, [R8+URZ], R7 ;  /* 0x00000007080075a7 */ /* 0x0002e6000800017f */
[----:B---3--:R-:W-:Y:S05]  /*6ba0*/  @!P0 NANOSLEEP.SYNCS 0x989680 ;  /* 0x009896800000895d */ /* 0x008fea0003900000 */
[----:B------:R-:W3:Y:S02]  /*6bb0*/  @!P0 SYNCS.PHASECHK.TRANS64 P0, [R8+URZ], R7 ;  /* 0x00000007080085a7 */ /* 0x000ee4000800007f */
[----:B---3--:R-:W-:Y:S05]  /*6bc0*/  @!P0 BRA `(.L_x_23) ;  /* 0xfffffffc00ec8947 */ /* 0x008fea000383ffff */
[----:B------:R-:W-:Y:S05]  /*6bd0*/  BRA `(.L_x_22) ;  /* 0xffffffac00987947 */ /* 0x000fea000383ffff */
.L_x_106:
[----:B------:R-:W-:Y:S01]  /*6be0*/  BSSY B1, `(.L_x_129) ;  /* 0x0000006000017945 */ /* 0x000fe20003800000 */
[----:B------:R-:W-:-:S07]  /*6bf0*/  IMAD.MOV.U32 R2, RZ, RZ, -0x1 ;  /* 0xffffffffff027424 */ /* 0x000fce00078e00ff */
[----:B------:R-:W-:Y:S05]  /*6c00*/  WARPSYNC.COLLECTIVE R2, `(.L_x_130) ;  /* 0x00000000020c7348 */ /* 0x000fea0003c00000 */
[----:B------:R-:W-:Y:S02]  /*6c10*/  ELECT P1, UR62, PT ;  /* 0x00000000003e782f */ /* 0x000fe40003820000 */
[----:B------:R-:W-:Y:S01]  /*6c20*/  MOV R2, UR62 ;  /* 0x0000003e00027c02 */ /* 0x000fe20008000f00 */
[----:B------:R-:W-:Y:S10]  /*6c30*/  ENDCOLLECTIVE ;  /* 0x000000000000791b */ /* 0x000ff40003800000 */
.L_x_130:
[----:B------:R-:W-:Y:S05]  /*6c40*/  BSYNC B1 ;  /* 0x0000000000017941 */ /* 0x000fea0003800000 */
.L_x_129:
[----:B------:R-:W-:Y:S05]  /*6c50*/  BRA `(.L_x_131) ;  /* 0xffffffec00c87947 */ /* 0x000fea000383ffff */
.L_x_109:
[----:B-1----:R1:W2:Y:S02]  /*6c60*/  SYNCS.PHASECHK.TRANS64.TRYWAIT P1, [R18+URZ+0x38], R7 ;  /* 0x00003807120075a7 */ /* 0x0022a4000802017f */
[----:B--2---:R-:W-:Y:S05]  /*6c70*/  @!P1 NANOSLEEP.SYNCS 0x989680 ;  /* 0x009896800000995d */ /* 0x004fea0003900000 */
[----:B------:R-:W2:Y:S02]  /*6c80*/  @!P1 SYNCS.PHASECHK.TRANS64 P1, [R18+URZ+0x38], R7 ;  /* 0x00003807120095a7 */ /* 0x000ea4000802007f */
[----:B--2---:R-:W-:Y:S05]  /*6c90*/  @!P1 BRA `(.L_x_109) ;  /* 0xfffffffc00f09947 */ /* 0x004fea000383ffff */
[----:B------:R-:W-:Y:S05]  /*6ca0*/  BRA `(.L_x_132) ;  /* 0xffffffec00fc7947 */ /* 0x000fea000383ffff */
.L_x_118:
[----:B------:R-:W-:Y:S01]  /*6cb0*/  BSSY B0, `(.L_x_133) ;  /* 0x0000006000007945 */ /* 0x000fe20003800000 */
[----:B------:R-:W-:-:S07]  /*6cc0*/  IMAD.MOV.U32 R2, RZ, RZ, -0x1 ;  /* 0xffffffffff027424 */ /* 0x000fce00078e00ff */
[----:B------:R-:W-:Y:S05]  /*6cd0*/  WARPSYNC.COLLECTIVE R2, `(.L_x_134) ;  /* 0x00000000020c7348 */ /* 0x000fea0003c00000 */
[----:B------:R-:W-:Y:S02]  /*6ce0*/  ELECT P1, UR62, PT ;  /* 0x00000000003e782f */ /* 0x000fe40003820000 */
[----:B------:R-:W-:Y:S01]  /*6cf0*/  MOV R2, UR62 ;  /* 0x0000003e00027c02 */ /* 0x000fe20008000f00 */
[----:B------:R-:W-:Y:S10]  /*6d00*/  ENDCOLLECTIVE ;  /* 0x000000000000791b */ /* 0x000ff40003800000 */
.L_x_134:
[----:B------:R-:W-:Y:S05]  /*6d10*/  BSYNC B0 ;  /* 0x0000000000007941 */ /* 0x000fea0003800000 */
.L_x_133:
[----:B------:R-:W-:Y:S01]  /*6d20*/  PLOP3.LUT P0, PT, P1, PT, PT, 0x80, 0x0 ;  /* 0x000000000000781c */ /* 0x000fe20000f0f070 */
[----:B------:R-:W-:-:S12]  /*6d30*/  BRA `(.L_x_135) ;  /* 0xfffffff800587947 */ /* 0x000fd8000383ffff */
.L_x_122:
[----:B0-----:R0:W1:Y:S02]  /*6d40*/  SYNCS.PHASECHK.TRANS64.TRYWAIT P0, [R5+URZ], R2 ;  /* 0x00000002050075a7 */ /* 0x001064000800017f */
[----:B-1----:R-:W-:Y:S05]  /*6d50*/  @!P0 NANOSLEEP.SYNCS 0x989680 ;  /* 0x009896800000895d */ /* 0x002fea0003900000 */
[----:B------:R-:W1:Y:S02]  /*6d60*/  @!P0 SYNCS.PHASECHK.TRANS64 P0, [R5+URZ], R2 ;  /* 0x00000002050085a7 */ /* 0x000e64000800007f */
[----:B-1----:R-:W-:Y:S05]  /*6d70*/  @!P0 BRA `(.L_x_122) ;  /* 0xfffffffc00f08947 */ /* 0x002fea000383ffff */
[----:B------:R-:W-:Y:S05]  /*6d80*/  BRA `(.L_x_136) ;  /* 0xfffffff800987947 */ /* 0x000fea000383ffff */
.L_x_123:
[----:B0-----:R0:W1:Y:S02]  /*6d90*/  SYNCS.PHASECHK.TRANS64.TRYWAIT P0, [R7+URZ], R4 ;  /* 0x00000004070075a7 */ /* 0x001064000800017f */
[----:B-1----:R-:W-:Y:S05]  /*6da0*/  @!P0 NANOSLEEP.SYNCS 0x989680 ;  /* 0x009896800000895d */ /* 0x002fea0003900000 */
[----:B------:R-:W1:Y:S02]  /*6db0*/  @!P0 SYNCS.PHASECHK.TRANS64 P0, [R7+URZ], R4 ;  /* 0x00000004070085a7 */ /* 0x000e64000800007f */
[----:B-1----:R-:W-:Y:S05]  /*6dc0*/  @!P0 BRA `(.L_x_123) ;  /* 0xfffffffc00f08947 */ /* 0x002fea000383ffff */
[----:B------:R-:W-:Y:S05]  /*6dd0*/  BRA `(.L_x_137) ;  /* 0xfffffff800a87947 */ /* 0x000fea000383ffff */
.L_x_124:
[----:B0-----:R0:W1:Y:S02]  /*6de0*/  SYNCS.PHASECHK.TRANS64.TRYWAIT P0, [R6+URZ], R5 ;  /* 0x00000005060075a7 */ /* 0x001064000800017f */
[----:B-1----:R-:W-:Y:S05]  /*6df0*/  @!P0 NANOSLEEP.SYNCS 0x989680 ;  /* 0x009896800000895d */ /* 0x002fea0003900000 */
[----:B------:R-:W1:Y:S02]  /*6e00*/  @!P0 SYNCS.PHASECHK.TRANS64 P0, [R6+URZ], R5 ;  /* 0x00000005060085a7 */ /* 0x000e64000800007f */
[----:B-1----:R-:W-:Y:S05]  /*6e10*/  @!P0 BRA `(.L_x_124) ;  /* 0xfffffffc00f08947 */ /* 0x002fea000383ffff */
[----:B------:R-:W-:Y:S05]  /*6e20*/  BRA `(.L_x_138) ;  /* 0xfffffff800b87947 */ /* 0x000fea000383ffff */
.L_x_125:
[----:B0-----:R0:W1:Y:S02]  /*6e30*/  SYNCS.PHASECHK.TRANS64.TRYWAIT P0, [R9+URZ], R4 ;  /* 0x00000004090075a7 */ /* 0x001064000800017f */
[----:B-1----:R-:W-:Y:S05]  /*6e40*/  @!P0 NANOSLEEP.SYNCS 0x989680 ;  /* 0x009896800000895d */ /* 0x002fea0003900000 */
[----:B------:R-:W1:Y:S02]  /*6e50*/  @!P0 SYNCS.PHASECHK.TRANS64 P0, [R9+URZ], R4 ;  /* 0x00000004090085a7 */ /* 0x000e64000800007f */
[----:B-1----:R-:W-:Y:S05]  /*6e60*/  @!P0 BRA `(.L_x_125) ;  /* 0xfffffffc00f08947 */ /* 0x002fea000383ffff */
[----:B------:R-:W-:Y:S05]  /*6e70*/  BRA `(.L_x_139) ;  /* 0xfffffff800c87947 */ /* 0x000fea000383ffff */
.L_x_126:
[----:B0-----:R0:W1:Y:S02]  /*6e80*/  SYNCS.PHASECHK.TRANS64.TRYWAIT P0, [R8+URZ], R5 ;  /* 0x00000005080075a7 */ /* 0x001064000800017f */
[----:B-1----:R-:W-:Y:S05]  /*6e90*/  @!P0 NANOSLEEP.SYNCS 0x989680 ;  /* 0x009896800000895d */ /* 0x002fea0003900000 */
[----:B------:R-:W1:Y:S02]  /*6ea0*/  @!P0 SYNCS.PHASECHK.TRANS64 P0, [R8+URZ], R5 ;  /* 0x00000005080085a7 */ /* 0x000e64000800007f */
[----:B-1----:R-:W-:Y:S05]  /*6eb0*/  @!P0 BRA `(.L_x_126) ;  /* 0xfffffffc00f08947 */ /* 0x002fea000383ffff */
[----:B------:R-:W-:Y:S05]  /*6ec0*/  BRA `(.L_x_140) ;  /* 0xfffffff800d87947 */ /* 0x000fea000383ffff */
.L_x_127:
[----:B-1----:R1:W2:Y:S02]  /*6ed0*/  SYNCS.PHASECHK.TRANS64.TRYWAIT P0, [R11+URZ], R6 ;  /* 0x000000060b0075a7 */ /* 0x0022a4000800017f */
[----:B--2---:R-:W-:Y:S05]  /*6ee0*/  @!P0 NANOSLEEP.SYNCS 0x989680 ;  /* 0x009896800000895d */ /* 0x004fea0003900000 */
[----:B------:R-:W2:Y:S02]  /*6ef0*/  @!P0 SYNCS.PHASECHK.TRANS64 P0, [R11+URZ], R6 ;  /* 0x000000060b0085a7 */ /* 0x000ea4000800007f */
[----:B--2---:R-:W-:Y:S05]  /*6f00*/  @!P0 BRA `(.L_x_127) ;  /* 0xfffffffc00f08947 */ /* 0x004fea000383ffff */
[----:B------:R-:W-:Y:S05]  /*6f10*/  BRA `(.L_x_141) ;  /* 0xfffffff800e07947 */ /* 0x000fea000383ffff */
.L_x_142:
[----:B------:R-:W-:-:S00]  /*6f20*/  BRA `(.L_x_142) ;  /* 0xfffffffc00fc7947 */ /* 0x000fc0000383ffff */
[----:B------:R-:W-:-:S00]  /*6f30*/  NOP ;  /* 0x0000000000007918 */ /* 0x000fc00000000000 */
        /* <DEDUP_REMOVED lines=12> */
.L_x_143:


//--------------------- .nv.shared._ZN7cutlass13device_kernelINS_4gemm6kernel13GemmUniversalIN4cute5tupleIJiiiiEEENS1_10collective13CollectiveMmaINS1_37MainloopSm90TmaGmmaWarpSpecializedFP8ILi7ENS5_IJNS4_1CILi1EEESB_SB_EEENS1_35KernelTmaWarpSpecializedCooperativeEEENS5_IJNSA_ILi128EEENSA_ILi64EEESG_EEENS_12float_e5m2_tENS5_IJlSB_lEEESI_SJ_NS4_8TiledMMAINS4_8MMA_AtomIJNS4_4SM904GMMA30MMA_64x64x32_F32E5M2E5M2_SS_TNILNSN_7ScaleInE1ELSP_1EEEEEENS4_6LayoutINS5_IJNSA_ILi2EEESB_SB_EEENS5_IJSB_NSA_ILi0EEESV_EEEEENS5_IJNS4_10UnderscoreESY_SY_EEEEENS4_13SM90_TMA_LOADENS4_14ComposedLayoutINS4_7SwizzleILi2ELi4ELi3EEENS4_18smem_ptr_flag_bitsILi8EEENSS_INS5_IJNSA_ILi8EEESG_EEENS5_IJSG_SB_EEEEEEEvNS4_8identityES11_S1B_vS1C_EENS_8epilogue10collective6detail29Sm90TmaWarpSpecializedAdapterINS1F_15DefaultEpilogueISI_SJ_SJ_NS1E_6thread17LinearCombinationISI_Li1EffLNS1J_9ScaleType4KindE0ELNS_15FloatRoundStyleE2ESI_EENS1_15EpilogueDefaultEEEEEvvEEEEvNT_6ParamsE --------------------------
	.section	.nv.shared._ZN7cutlass13device_kernelINS_4gemm6kernel13GemmUniversalIN4cute5tupleIJiiiiEEENS1_10collective13CollectiveMmaINS1_37MainloopSm90TmaGmmaWarpSpecializedFP8ILi7ENS5_IJNS4_1CILi1EEESB_SB_EEENS1_35KernelTmaWarpSpecializedCooperativeEEENS5_IJNSA_ILi128EEENSA_ILi64EEESG_EEENS_12float_e5m2_tENS5_IJlSB_lEEESI_SJ_NS4_8TiledMMAINS4_8MMA_AtomIJNS4_4SM904GMMA30MMA_64x64x32_F32E5M2E5M2_SS_TNILNSN_7ScaleInE1ELSP_1EEEEEENS4_6LayoutINS5_IJNSA_ILi2EEESB_SB_EEENS5_IJSB_NSA_ILi0EEESV_EEEEENS5_IJNS4_10UnderscoreESY_SY_EEEEENS4_13SM90_TMA_LOADENS4_14ComposedLayoutINS4_7SwizzleILi2ELi4ELi3EEENS4_18smem_ptr_flag_bitsILi8EEENSS_INS5_IJNSA_ILi8EEESG_EEENS5_IJSG_SB_EEEEEEEvNS4_8identityES11_S1B_vS1C_EENS_8epilogue10collective6detail29Sm90TmaWarpSpecializedAdapterINS1F_15DefaultEpilogueISI_SJ_SJ_NS1E_6thread17LinearCombinationISI_Li1EffLNS1J_9ScaleType4KindE0ELNS_15FloatRoundStyleE2ESI_EENS1_15EpilogueDefaultEEEEEvvEEEEvNT_6ParamsE,"aw",@nobits
	.sectionflags	@""
	.align	16
	.zero		1024


//--------------------- .nv.shared.reserved.0     --------------------------
	.section	.nv.shared.reserved.0,"aw",@nobits
	.weak		__nv_reservedSMEM_offset_0_alias
	.size		__nv_reservedSMEM_offset_0_alias, 0, 0
	.other		__nv_reservedSMEM_offset_0_alias,@"STO_CUDA_RESERVED_SHARED STV_DEFAULT"
__nv_reservedSMEM_offset_0_alias:
	.zero		0


//--------------------- .nv.global                --------------------------
	.section	.nv.global,"aw",@nobits
.nv.global:
	.type		_ZN40_INTERNAL_6723838a_4_k_cu_59e89b02_269994cute1_E,@object
	.size		_ZN40_INTERNAL_6723838a_4_k_cu_59e89b02_269994cute1_E,(_ZN40_INTERNAL_6723838a_4_k_cu_59e89b02_269994cuda3std3__45__cpo6cbeginE - _ZN40_INTERNAL_6723838a_4_k_cu_59e89b02_269994cute1_E)
_ZN40_INTERNAL_6723838a_4_k_cu_59e89b02_269994cute1_E:
	.zero		1
	.type		_ZN40_INTERNAL_6723838a_4_k_cu_59e89b02_269994cuda3std3__45__cpo6cbeginE,@object
	.size		_ZN40_INTERNAL_6723838a_4_k_cu_59e89b02_269994cuda3std3__45__cpo6cbeginE,(_ZN40_INTERNAL_6723838a_4_k_cu_59e89b02_269994cuda3std3__48in_placeE - _ZN40_INTERNAL_6723838a_4_k_cu_59e89b02_269994cuda3std3__45__cpo6cbeginE)
_ZN40_INTERNAL_6723838a_4_k_cu_59e89b02_269994cuda3std3__45__cpo6cbeginE:
	.zero		1
	.type		_ZN40_INTERNAL_6723838a_4_k_cu_59e89b02_269994cuda3std3__48in_placeE,@object
	.size		_ZN40_INTERNAL_6723838a_4_k_cu_59e89b02_269994cuda3std3__48in_placeE,(_ZN40_INTERNAL_6723838a_4_k_cu_59e89b02_269994cuda3std6ranges3__45__cpo9iter_moveE - _ZN40_INTERNAL_6723838a_4_k_cu_59e89b02_269994cuda3std3__48in_placeE)
_ZN40_INTERNAL_6723838a_4_k_cu_59e89b02_269994cuda3std3__48in_placeE:
	.zero		1
	.type		_ZN40_INTERNAL_6723838a_4_k_cu_59e89b02_269994cuda3std6ranges3__45__cpo9iter_moveE,@object
	.size		_ZN40_INTERNAL_6723838a_4_k_cu_59e89b02_269994cuda3std6ranges3__45__cpo9iter_moveE,(_ZN40_INTERNAL_6723838a_4_k_cu_59e89b02_269994cuda3std3__45__cpo5beginE - _ZN40_INTERNAL_6723838a_4_k_cu_59e89b02_269994cuda3std6ranges3__45__cpo9iter_moveE)
_ZN40_INTERNAL_6723838a_4_k_cu_59e89b02_269994cuda3std6ranges3__45__cpo9iter_moveE:
	.zero		1
	.type		_ZN40_INTERNAL_6723838a_4_k_cu_59e89b02_269994cuda3std3__45__cpo5beginE,@object
	.size		_ZN40_INTERNAL_6723838a_4_k_cu_59e89b02_269994cuda3std3__45__cpo5beginE,(_ZN40_INTERNAL_6723838a_4_k_cu_59e89b02_269994cuda3std3__442_GLOBAL__N__6723838a_4_k_cu_59e89b02_269996ignoreE - _ZN40_INTERNAL_6723838a_4_k_cu_59e89b02_269994cuda3std3__45__cpo5beginE)
_ZN40_INTERNAL_6723838a_4_k_cu_59e89b02_269994cuda3std3__45__cpo5beginE:
	.zero		1
	.type		_ZN40_INTERNAL_6723838a_4_k_cu_59e89b02_269994cuda3std3__442_GLOBAL__N__6723838a_4_k_cu_59e89b02_269996ignoreE,@object
	.size		_ZN40_INTERNAL_6723838a_4_k_cu_59e89b02_269994cuda3std3__442_GLOBAL__N__6723838a_4_k_cu_59e89b02_269996ignoreE,(_ZN40_INTERNAL_6723838a_4_k_cu_59e89b02_269994cute7productE - _ZN40_INTERNAL_6723838a_4_k_cu_59e89b02_269994cuda3std3__442_GLOBAL__N__6723838a_4_k_cu_59e89b02_269996ignoreE)
_ZN40_INTERNAL_6723838a_4_k_cu_59e89b02_269994cuda3std3__442_GLOBAL__N__6723838a_4_k_cu_59e89b02_269996ignoreE:
	.zero		1
	.type		_ZN40_INTERNAL_6723838a_4_k_cu_59e89b02_269994cute7productE,@object
	.size		_ZN40_INTERNAL_6723838a_4_k_cu_59e89b02_269994cute7productE,(_ZN40_INTERNAL_6723838a_4_k_cu_59e89b02_269994cuda3std3__45__cpo3endE - _ZN40_INTERNAL_6723838a_4_k_cu_59e89b02_269994cute7productE)
_ZN40_INTERNAL_6723838a_4_k_cu_59e89b02_269994cute7productE:
	.zero		1
	.type		_ZN40_INTERNAL_6723838a_4_k_cu_59e89b02_269994cuda3std3__45__cpo3endE,@object
	.size		_ZN40_INTERNAL_6723838a_4_k_cu_59e89b02_269994cuda3std3__45__cpo3endE,(_ZN40_INTERNAL_6723838a_4_k_cu_59e89b02_269994cuda3std3__419piecewise_constructE - _ZN40_INTERNAL_6723838a_4_k_cu_59e89b02_269994cuda3std3__45__cpo3endE)
_ZN40_INTERNAL_6723838a_4_k_cu_59e89b02_269994cuda3std3__45__cpo3endE:
	.zero		1
	.type		_ZN40_INTERNAL_6723838a_4_k_cu_59e89b02_269994cuda3std3__419piecewise_constructE,@object
	.size		_ZN40_INTERNAL_6723838a_4_k_cu_59e89b02_269994cuda3std3__419piecewise_constructE,(_ZN40_INTERNAL_6723838a_4_k_cu_59e89b02_269994cuda3std3__45__cpo4cendE - _ZN40_INTERNAL_6723838a_4_k_cu_59e89b02_269994cuda3std3__419piecewise_constructE)
_ZN40_INTERNAL_6723838a_4_k_cu_59e89b02_269994cuda3std3__419piecewise_constructE:
	.zero		1
	.type		_ZN40_INTERNAL_6723838a_4_k_cu_59e89b02_269994cuda3std3__45__cpo4cendE,@object
	.size		_ZN40_INTERNAL_6723838a_4_k_cu_59e89b02_269994cuda3std3__45__cpo4cendE,(_ZN40_INTERNAL_6723838a_4_k_cu_59e89b02_269994cuda3std6ranges3__45__cpo4swapE - _ZN40_INTERNAL_6723838a_4_k_cu_59e89b02_269994cuda3std3__45__cpo4cendE)
_ZN40_INTERNAL_6723838a_4_k_cu_59e89b02_269994cuda3std3__45__cpo4cendE:
	.zero		1
	.type		_ZN40_INTERNAL_6723838a_4_k_cu_59e89b02_269994cuda3std6ranges3__45__cpo4swapE,@object
	.size		_ZN40_INTERNAL_6723838a_4_k_cu_59e89b02_269994cuda3std6ranges3__45__cpo4swapE,(.L_7 - _ZN40_INTERNAL_6723838a_4_k_cu_59e89b02_269994cuda3std6ranges3__45__cpo4swapE)
_ZN40_INTERNAL_6723838a_4_k_cu_59e89b02_269994cuda3std6ranges3__45__cpo4swapE:
	.zero		1
.L_7:


//--------------------- .nv.constant0._ZN7cutlass13device_kernelINS_4gemm6kernel13GemmUniversalIN4cute5tupleIJiiiiEEENS1_10collective13CollectiveMmaINS1_37MainloopSm90TmaGmmaWarpSpecializedFP8ILi7ENS5_IJNS4_1CILi1EEESB_SB_EEENS1_35KernelTmaWarpSpecializedCooperativeEEENS5_IJNSA_ILi128EEENSA_ILi64EEESG_EEENS_12float_e5m2_tENS5_IJlSB_lEEESI_SJ_NS4_8TiledMMAINS4_8MMA_AtomIJNS4_4SM904GMMA30MMA_64x64x32_F32E5M2E5M2_SS_TNILNSN_7ScaleInE1ELSP_1EEEEEENS4_6LayoutINS5_IJNSA_ILi2EEESB_SB_EEENS5_IJSB_NSA_ILi0EEESV_EEEEENS5_IJNS4_10UnderscoreESY_SY_EEEEENS4_13SM90_TMA_LOADENS4_14ComposedLayoutINS4_7SwizzleILi2ELi4ELi3EEENS4_18smem_ptr_flag_bitsILi8EEENSS_INS5_IJNSA_ILi8EEESG_EEENS5_IJSG_SB_EEEEEEEvNS4_8identityES11_S1B_vS1C_EENS_8epilogue10collective6detail29Sm90TmaWarpSpecializedAdapterINS1F_15DefaultEpilogueISI_SJ_SJ_NS1E_6thread17LinearCombinationISI_Li1EffLNS1J_9ScaleType4KindE0ELNS_15FloatRoundStyleE2ESI_EENS1_15EpilogueDefaultEEEEEvvEEEEvNT_6ParamsE --------------------------
	.section	.nv.constant0._ZN7cutlass13device_kernelINS_4gemm6kernel13GemmUniversalIN4cute5tupleIJiiiiEEENS1_10collective13CollectiveMmaINS1_37MainloopSm90TmaGmmaWarpSpecializedFP8ILi7ENS5_IJNS4_1CILi1EEESB_SB_EEENS1_35KernelTmaWarpSpecializedCooperativeEEENS5_IJNSA_ILi128EEENSA_ILi64EEESG_EEENS_12float_e5m2_tENS5_IJlSB_lEEESI_SJ_NS4_8TiledMMAINS4_8MMA_AtomIJNS4_4SM904GMMA30MMA_64x64x32_F32E5M2E5M2_SS_TNILNSN_7ScaleInE1ELSP_1EEEEEENS4_6LayoutINS5_IJNSA_ILi2EEESB_SB_EEENS5_IJSB_NSA_ILi0EEESV_EEEEENS5_IJNS4_10UnderscoreESY_SY_EEEEENS4_13SM90_TMA_LOADENS4_14ComposedLayoutINS4_7SwizzleILi2ELi4ELi3EEENS4_18smem_ptr_flag_bitsILi8EEENSS_INS5_IJNSA_ILi8EEESG_EEENS5_IJSG_SB_EEEEEEEvNS4_8identityES11_S1B_vS1C_EENS_8epilogue10collective6detail29Sm90TmaWarpSpecializedAdapterINS1F_15DefaultEpilogueISI_SJ_SJ_NS1E_6thread17LinearCombinationISI_Li1EffLNS1J_9ScaleType4KindE0ELNS_15FloatRoundStyleE2ESI_EENS1_15EpilogueDefaultEEEEEvvEEEEvNT_6ParamsE,"a",@progbits
	.sectionflags	@""
	.align	4
.nv.constant0._ZN7cutlass13device_kernelINS_4gemm6kernel13GemmUniversalIN4cute5tupleIJiiiiEEENS1_10collective13CollectiveMmaINS1_37MainloopSm90TmaGmmaWarpSpecializedFP8ILi7ENS5_IJNS4_1CILi1EEESB_SB_EEENS1_35KernelTmaWarpSpecializedCooperativeEEENS5_IJNSA_ILi128EEENSA_ILi64EEESG_EEENS_12float_e5m2_tENS5_IJlSB_lEEESI_SJ_NS4_8TiledMMAINS4_8MMA_AtomIJNS4_4SM904GMMA30MMA_64x64x32_F32E5M2E5M2_SS_TNILNSN_7ScaleInE1ELSP_1EEEEEENS4_6LayoutINS5_IJNSA_ILi2EEESB_SB_EEENS5_IJSB_NSA_ILi0EEESV_EEEEENS5_IJNS4_10UnderscoreESY_SY_EEEEENS4_13SM90_TMA_LOADENS4_14ComposedLayoutINS4_7SwizzleILi2ELi4ELi3EEENS4_18smem_ptr_flag_bitsILi8EEENSS_INS5_IJNSA_ILi8EEESG_EEENS5_IJSG_SB_EEEEEEEvNS4_8identityES11_S1B_vS1C_EENS_8epilogue10collective6detail29Sm90TmaWarpSpecializedAdapterINS1F_15DefaultEpilogueISI_SJ_SJ_NS1E_6thread17LinearCombinationISI_Li1EffLNS1J_9ScaleType4KindE0ELNS_15FloatRoundStyleE2ESI_EENS1_15EpilogueDefaultEEEEEvvEEEEvNT_6ParamsE:
	.zero		1664


//--------------------- SYMBOLS --------------------------

	.type		.nv.reservedSmem.offset0,@object
	.size		.nv.reservedSmem.offset0,0x4
